	.target	sm_100a

	.elftype	@"ET_EXEC"


//--------------------- .note.nv.tkinfo           --------------------------
	.section	.note.nv.tkinfo,"",@"SHT_NOTE"
	.sectionflags	@"SHF_NOTE_NV_TKINFO"
	.tkinfo
        /*0018*/ 	.word	0x00000002
        /*0030*/ 	.string	""
        /*0030*/ 	.string	"ptxas"
        /*0030*/ 	.string	"Cuda compilation tools, release 13.0, V13.0.88"
        /*0030*/ 	.string	"Build cuda_13.0.r13.0/compiler.36424714_0"
        /*0030*/ 	.string	"-arch sm_100a -m 64 "



//--------------------- .note.nv.cuinfo           --------------------------
	.section	.note.nv.cuinfo,"",@"SHT_NOTE"
	.sectionflags	@"SHF_NOTE_NV_CUINFO"
        /*0018*/ 	.short	0x0002
        /*001a*/ 	.short	0x0064
        /*001c*/ 	.short	0x0082
	.zero		2


//--------------------- .nv.info                  --------------------------
	.section	.nv.info,"",@"SHT_CUDA_INFO"
	.align	4


	//----- nvinfo : EIATTR_REGCOUNT
	.align		4
        /*0000*/ 	.byte	0x04, 0x2f
        /*0002*/ 	.short	(.L_19 - .L_18)
	.align		4
.L_18:
        /*0004*/ 	.word	index@(_ZN7cutlass13device_kernelINS_4gemm6kernel13GemmUniversalIN4cute5tupleIJiiiiEEENS1_10collective13CollectiveMmaINS1_35MainloopSm100TmaUmmaWarpSpecializedILi3ELi2ELi4ENS5_IJNS4_1CILi1EEESB_SB_EEEEENS5_IJNSA_ILi64EEESE_NSA_ILi128EEEEEENS_10tfloat32_tENS5_IJlSB_lEEESH_SI_NS4_8TiledMMAINS4_8MMA_AtomIJNS4_17SM100_MMA_TF32_SSISH_SH_fLi64ELi64ELNS4_4UMMA5MajorE0ELSN_0ELNSM_7ScaleInE0ELSO_0EEEEEENS4_6LayoutISC_NS5_IJNSA_ILi0EEESS_SS_EEEEENS5_IJNS4_10UnderscoreESV_SV_EEEEENS4_13SM90_TMA_LOADENS4_14ComposedLayoutINS4_7SwizzleILi3ELi4ELi3EEENS4_18smem_ptr_flag_bitsILi32EEENSR_INS5_IJNSA_ILi8EEENSA_ILi32EEEEEENS5_IJS15_SB_EEEEEEEvNS4_8identityESY_S19_vS1A_EENS_8epilogue10collective18CollectiveEpilogueINS1C_23Sm100TmaWarpSpecializedILi3ELi2ELi16ELb1ELb0EEEJSG_NS5_IJNSR_ISE_SB_EENSR_IS15_SB_EEEEESH_SI_SH_SI_NS1C_6fusion15FusionCallbacksIS1G_NS1K_17LinearCombinationISH_fSH_fLNS_15FloatRoundStyleE2EEESG_S1J_JEEENS4_5SM1004TMEM4LOAD26SM100_TMEM_LOAD_16dp128b8xESY_S19_NS4_17SM75_U32x4_LDSM_NENS4_14SM90_TMA_STOREES19_NS4_17SM90_U32x4_STSM_NENS4_39AutoVectorizingCopyWithAssumedAlignmentILi128EEEEEEvvEEEEvNT_6ParamsE)
        /*0008*/ 	.word	0x0000005f


	//----- nvinfo : EIATTR_FRAME_SIZE
	.align		4
.L_19:
        /*000c*/ 	.byte	0x04, 0x11
        /*000e*/ 	.short	(.L_21 - .L_20)
	.align		4
.L_20:
        /*0010*/ 	.word	index@($__internal_2_$__cuda_sm10x_tcgen05_guardrail_trap_unallocated_columns_being_dealloced)
        /*0014*/ 	.word	0x00000000


	//----- nvinfo : EIATTR_FRAME_SIZE
	.align		4
.L_21:
        /*0018*/ 	.byte	0x04, 0x11
        /*001a*/ 	.short	(.L_23 - .L_22)
	.align		4
.L_22:
        /*001c*/ 	.word	index@($__internal_1_$__cuda_sm10x_tcgen05_guardrail_trap_phase_invalid_during_alloc)
        /*0020*/ 	.word	0x00000000


	//----- nvinfo : EIATTR_FRAME_SIZE
	.align		4
.L_23:
        /*0024*/ 	.byte	0x04, 0x11
        /*0026*/ 	.short	(.L_25 - .L_24)
	.align		4
.L_24:
        /*0028*/ 	.word	index@($__internal_0_$__cuda_sm10x_tcgen05_guardrail_trap_col_being_dealloced_not_returned_by_alloc)
        /*002c*/ 	.word	0x00000000


	//----- nvinfo : EIATTR_FRAME_SIZE
	.align		4
.L_25:
        /*0030*/ 	.byte	0x04, 0x11
        /*0032*/ 	.short	(.L_27 - .L_26)
	.align		4
.L_26:
        /*0034*/ 	.word	index@(_ZN7cutlass13device_kernelINS_4gemm6kernel13GemmUniversalIN4cute5tupleIJiiiiEEENS1_10collective13CollectiveMmaINS1_35MainloopSm100TmaUmmaWarpSpecializedILi3ELi2ELi4ENS5_IJNS4_1CILi1EEESB_SB_EEEEENS5_IJNSA_ILi64EEESE_NSA_ILi128EEEEEENS_10tfloat32_tENS5_IJlSB_lEEESH_SI_NS4_8TiledMMAINS4_8MMA_AtomIJNS4_17SM100_MMA_TF32_SSISH_SH_fLi64ELi64ELNS4_4UMMA5MajorE0ELSN_0ELNSM_7ScaleInE0ELSO_0EEEEEENS4_6LayoutISC_NS5_IJNSA_ILi0EEESS_SS_EEEEENS5_IJNS4_10UnderscoreESV_SV_EEEEENS4_13SM90_TMA_LOADENS4_14ComposedLayoutINS4_7SwizzleILi3ELi4ELi3EEENS4_18smem_ptr_flag_bitsILi32EEENSR_INS5_IJNSA_ILi8EEENSA_ILi32EEEEEENS5_IJS15_SB_EEEEEEEvNS4_8identityESY_S19_vS1A_EENS_8epilogue10collective18CollectiveEpilogueINS1C_23Sm100TmaWarpSpecializedILi3ELi2ELi16ELb1ELb0EEEJSG_NS5_IJNSR_ISE_SB_EENSR_IS15_SB_EEEEESH_SI_SH_SI_NS1C_6fusion15FusionCallbacksIS1G_NS1K_17LinearCombinationISH_fSH_fLNS_15FloatRoundStyleE2EEESG_S1J_JEEENS4_5SM1004TMEM4LOAD26SM100_TMEM_LOAD_16dp128b8xESY_S19_NS4_17SM75_U32x4_LDSM_NENS4_14SM90_TMA_STOREES19_NS4_17SM90_U32x4_STSM_NENS4_39AutoVectorizingCopyWithAssumedAlignmentILi128EEEEEEvvEEEEvNT_6ParamsE)
        /*0038*/ 	.word	0x00000000


	//----- nvinfo : EIATTR_MIN_STACK_SIZE
	.align		4
.L_27:
        /*003c*/ 	.byte	0x04, 0x12
        /*003e*/ 	.short	(.L_29 - .L_28)
	.align		4
.L_28:
        /*0040*/ 	.word	index@(_ZN7cutlass13device_kernelINS_4gemm6kernel13GemmUniversalIN4cute5tupleIJiiiiEEENS1_10collective13CollectiveMmaINS1_35MainloopSm100TmaUmmaWarpSpecializedILi3ELi2ELi4ENS5_IJNS4_1CILi1EEESB_SB_EEEEENS5_IJNSA_ILi64EEESE_NSA_ILi128EEEEEENS_10tfloat32_tENS5_IJlSB_lEEESH_SI_NS4_8TiledMMAINS4_8MMA_AtomIJNS4_17SM100_MMA_TF32_SSISH_SH_fLi64ELi64ELNS4_4UMMA5MajorE0ELSN_0ELNSM_7ScaleInE0ELSO_0EEEEEENS4_6LayoutISC_NS5_IJNSA_ILi0EEESS_SS_EEEEENS5_IJNS4_10UnderscoreESV_SV_EEEEENS4_13SM90_TMA_LOADENS4_14ComposedLayoutINS4_7SwizzleILi3ELi4ELi3EEENS4_18smem_ptr_flag_bitsILi32EEENSR_INS5_IJNSA_ILi8EEENSA_ILi32EEEEEENS5_IJS15_SB_EEEEEEEvNS4_8identityESY_S19_vS1A_EENS_8epilogue10collective18CollectiveEpilogueINS1C_23Sm100TmaWarpSpecializedILi3ELi2ELi16ELb1ELb0EEEJSG_NS5_IJNSR_ISE_SB_EENSR_IS15_SB_EEEEESH_SI_SH_SI_NS1C_6fusion15FusionCallbacksIS1G_NS1K_17LinearCombinationISH_fSH_fLNS_15FloatRoundStyleE2EEESG_S1J_JEEENS4_5SM1004TMEM4LOAD26SM100_TMEM_LOAD_16dp128b8xESY_S19_NS4_17SM75_U32x4_LDSM_NENS4_14SM90_TMA_STOREES19_NS4_17SM90_U32x4_STSM_NENS4_39AutoVectorizingCopyWithAssumedAlignmentILi128EEEEEEvvEEEEvNT_6ParamsE)
        /*0044*/ 	.word	0x00000000
.L_29:


//--------------------- .nv.compat                --------------------------
	.section	.nv.compat,"",@"SHT_CUDA_COMPAT_INFO"
	.align	4
        /*0000*/ 	.byte	0x02, 0x09, 0x01, 0x00, 0x02, 0x02, 0x02, 0x00, 0x02, 0x05, 0x05, 0x00, 0x03, 0x07, 0x01, 0x01
        /*0010*/ 	.byte	0x02, 0x03, 0x01, 0x00, 0x02, 0x06, 0x01, 0x00, 0x04, 0x0b, 0x08, 0x00, 0x09, 0x00, 0x00, 0x00
        /*0020*/ 	.byte	0x00, 0x00, 0x00, 0x00


//--------------------- .nv.info._ZN7cutlass13device_kernelINS_4gemm6kernel13GemmUniversalIN4cute5tupleIJiiiiEEENS1_10collective13CollectiveMmaINS1_35MainloopSm100TmaUmmaWarpSpecializedILi3ELi2ELi4ENS5_IJNS4_1CILi1EEESB_SB_EEEEENS5_IJNSA_ILi64EEESE_NSA_ILi128EEEEEENS_10tfloat32_tENS5_IJlSB_lEEESH_SI_NS4_8TiledMMAINS4_8MMA_AtomIJNS4_17SM100_MMA_TF32_SSISH_SH_fLi64ELi64ELNS4_4UMMA5MajorE0ELSN_0ELNSM_7ScaleInE0ELSO_0EEEEEENS4_6LayoutISC_NS5_IJNSA_ILi0EEESS_SS_EEEEENS5_IJNS4_10UnderscoreESV_SV_EEEEENS4_13SM90_TMA_LOADENS4_14ComposedLayoutINS4_7SwizzleILi3ELi4ELi3EEENS4_18smem_ptr_flag_bitsILi32EEENSR_INS5_IJNSA_ILi8EEENSA_ILi32EEEEEENS5_IJS15_SB_EEEEEEEvNS4_8identityESY_S19_vS1A_EENS_8epilogue10collective18CollectiveEpilogueINS1C_23Sm100TmaWarpSpecializedILi3ELi2ELi16ELb1ELb0EEEJSG_NS5_IJNSR_ISE_SB_EENSR_IS15_SB_EEEEESH_SI_SH_SI_NS1C_6fusion15FusionCallbacksIS1G_NS1K_17LinearCombinationISH_fSH_fLNS_15FloatRoundStyleE2EEESG_S1J_JEEENS4_5SM1004TMEM4LOAD26SM100_TMEM_LOAD_16dp128b8xESY_S19_NS4_17SM75_U32x4_LDSM_NENS4_14SM90_TMA_STOREES19_NS4_17SM90_U32x4_STSM_NENS4_39AutoVectorizingCopyWithAssumedAlignmentILi128EEEEEEvvEEEEvNT_6ParamsE --------------------------
	.section	.nv.info._ZN7cutlass13device_kernelINS_4gemm6kernel13GemmUniversalIN4cute5tupleIJiiiiEEENS1_10collective13CollectiveMmaINS1_35MainloopSm100TmaUmmaWarpSpecializedILi3ELi2ELi4ENS5_IJNS4_1CILi1EEESB_SB_EEEEENS5_IJNSA_ILi64EEESE_NSA_ILi128EEEEEENS_10tfloat32_tENS5_IJlSB_lEEESH_SI_NS4_8TiledMMAINS4_8MMA_AtomIJNS4_17SM100_MMA_TF32_SSISH_SH_fLi64ELi64ELNS4_4UMMA5MajorE0ELSN_0ELNSM_7ScaleInE0ELSO_0EEEEEENS4_6LayoutISC_NS5_IJNSA_ILi0EEESS_SS_EEEEENS5_IJNS4_10UnderscoreESV_SV_EEEEENS4_13SM90_TMA_LOADENS4_14ComposedLayoutINS4_7SwizzleILi3ELi4ELi3EEENS4_18smem_ptr_flag_bitsILi32EEENSR_INS5_IJNSA_ILi8EEENSA_ILi32EEEEEENS5_IJS15_SB_EEEEEEEvNS4_8identityESY_S19_vS1A_EENS_8epilogue10collective18CollectiveEpilogueINS1C_23Sm100TmaWarpSpecializedILi3ELi2ELi16ELb1ELb0EEEJSG_NS5_IJNSR_ISE_SB_EENSR_IS15_SB_EEEEESH_SI_SH_SI_NS1C_6fusion15FusionCallbacksIS1G_NS1K_17LinearCombinationISH_fSH_fLNS_15FloatRoundStyleE2EEESG_S1J_JEEENS4_5SM1004TMEM4LOAD26SM100_TMEM_LOAD_16dp128b8xESY_S19_NS4_17SM75_U32x4_LDSM_NENS4_14SM90_TMA_STOREES19_NS4_17SM90_U32x4_STSM_NENS4_39AutoVectorizingCopyWithAssumedAlignmentILi128EEEEEEvvEEEEvNT_6ParamsE,"",@"SHT_CUDA_INFO"
	.sectionflags	@""
	.align	4


	//----- nvinfo : EIATTR_CUDA_API_VERSION
	.align		4
        /*0000*/ 	.byte	0x04, 0x37
        /*0002*/ 	.short	(.L_31 - .L_30)
.L_30:
        /*0004*/ 	.word	0x00000082


	//----- nvinfo : EIATTR_KPARAM_INFO
	.align		4
.L_31:
        /*0008*/ 	.byte	0x04, 0x17
        /*000a*/ 	.short	(.L_33 - .L_32)
.L_32:
        /*000c*/ 	.word	0x00000000
        /*0010*/ 	.short	0x0000
        /*0012*/ 	.short	0x0000
        /*0014*/ 	.byte	0x00, 0xf0, 0x01, 0x20


	//----- nvinfo : EIATTR_AT_ENTRY_FRAGMENTS
	.align		4
.L_33:
        /*0018*/ 	.byte	0x04, 0x4f
        /*001a*/ 	.short	(.L_35 - .L_34)


	//   ....[0]....
.L_34:
        /*001c*/ 	.word	0x00000006


	//----- nvinfo : EIATTR_RESERVED_SMEM_USED
	.align		4
.L_35:
        /*0020*/ 	.byte	0x01, 0x41
	.zero		2


	//----- nvinfo : EIATTR_SPARSE_MMA_MASK
	.align		4
        /*0024*/ 	.byte	0x03, 0x50
        /*0026*/ 	.short	0x0000


	//----- nvinfo : EIATTR_TCGEN05_1CTA_USED
	.align		4
        /*0028*/ 	.byte	0x01, 0x51
	.zero		2


	//----- nvinfo : EIATTR_MAXREG_COUNT
	.align		4
        /*002c*/ 	.byte	0x03, 0x1b
        /*002e*/ 	.short	0x00ff


	//----- nvinfo : EIATTR_NUM_BARRIERS
	.align		4
        /*0030*/ 	.byte	0x02, 0x4c
        /*0032*/ 	.byte	0x07
	.zero		1


	//----- nvinfo : EIATTR_EXTERNS
	.align		4
        /*0034*/ 	.byte	0x04, 0x0f
        /*0036*/ 	.short	(.L_37 - .L_36)


	//   ....[0]....
	.align		4
.L_36:
        /*0038*/ 	.word	index@(__assertfail)


	//----- nvinfo : EIATTR_MERCURY_ISA_VERSION
	.align		4
.L_37:
        /*003c*/ 	.byte	0x03, 0x5f
        /*003e*/ 	.short	0x0101


	//----- nvinfo : EIATTR_INT_WARP_WIDE_INSTR_OFFSETS
	.align		4
        /*0040*/ 	.byte	0x04, 0x31
        /*0042*/ 	.short	(.L_39 - .L_38)


	//   ....[0]....
.L_38:
        /*0044*/ 	.word	0x00002230


	//   ....[1]....
        /*0048*/ 	.word	0x000040f0


	//   ....[2]....
        /*004c*/ 	.word	0x00004110


	//   ....[3]....
        /*0050*/ 	.word	0x00004140


	//   ....[4]....
        /*0054*/ 	.word	0x00004a50


	//   ....[5]....
        /*0058*/ 	.word	0x00004af0


	//   ....[6]....
        /*005c*/ 	.word	0x00004d30


	//   ....[7]....
        /*0060*/ 	.word	0x00004df0


	//----- nvinfo : EIATTR_COOP_GROUP_MASK_REGIDS
	.align		4
.L_39:
        /*0064*/ 	.byte	0x04, 0x29
        /*0066*/ 	.short	(.L_41 - .L_40)


	//   ....[0]....
.L_40:
        /*0068*/ 	.word	0xffffffff


	//   ....[1]....
        /*006c*/ 	.word	0xffffffff


	//   ....[2]....
        /*0070*/ 	.word	0xffffffff


	//   ....[3]....
        /*0074*/ 	.word	0xffffffff


	//   ....[4]....
        /*0078*/ 	.word	0xffffffff


	//   ....[5]....
        /*007c*/ 	.word	0xffffffff


	//   ....[6]....
        /*0080*/ 	.word	0xffffffff


	//   ....[7]....
        /*0084*/ 	.word	0xffffffff


	//   ....[8]....
        /*0088*/ 	.word	0xffffffff


	//   ....[9]....
        /*008c*/ 	.word	0xffffffff


	//   ....[10]....
        /*0090*/ 	.word	0xffffffff


	//   ....[11]....
        /*0094*/ 	.word	0xffffffff


	//   ....[12]....
        /*0098*/ 	.word	0xffffffff


	//----- nvinfo : EIATTR_COOP_GROUP_INSTR_OFFSETS
	.align		4
.L_41:
        /*009c*/ 	.byte	0x04, 0x28
        /*009e*/ 	.short	(.L_43 - .L_42)


	//   ....[0]....
.L_42:
        /*00a0*/ 	.word	0x00000090


	//   ....[1]....
        /*00a4*/ 	.word	0x000004d0


	//   ....[2]....
        /*00a8*/ 	.word	0x00000620


	//   ....[3]....
        /*00ac*/ 	.word	0x000007a0


	//   ....[4]....
        /*00b0*/ 	.word	0x000008a0


	//   ....[5]....
        /*00b4*/ 	.word	0x00000a10


	//   ....[6]....
        /*00b8*/ 	.word	0x00000bb0


	//   ....[7]....
        /*00bc*/ 	.word	0x00002110


	//   ....[8]....
        /*00c0*/ 	.word	0x00002e60


	//   ....[9]....
        /*00c4*/ 	.word	0x00003070


	//   ....[10]....
        /*00c8*/ 	.word	0x000030a0


	//   ....[11]....
        /*00cc*/ 	.word	0x00003fc0


	//   ....[12]....
        /*00d0*/ 	.word	0x00004200


	//----- nvinfo : EIATTR_VRC_CTA_INIT_COUNT
	.align		4
.L_43:
        /*00d4*/ 	.byte	0x02, 0x4a
        /*00d6*/ 	.byte	0x80
	.zero		1


	//----- nvinfo : EIATTR_SYSCALL_OFFSETS
	.align		4
        /*00d8*/ 	.byte	0x04, 0x46
        /*00da*/ 	.short	(.L_45 - .L_44)


	//   ....[0]....
.L_44:
        /*00dc*/ 	.word	0x00005a60


	//   ....[1]....
        /*00e0*/ 	.word	0x00005b50


	//   ....[2]....
        /*00e4*/ 	.word	0x00006410


	//   ....[3]....
        /*00e8*/ 	.word	0x00006e60


	//----- nvinfo : EIATTR_MBARRIER_INSTR_OFFSETS
	.align		4
.L_45:
        /*00ec*/ 	.byte	0x04, 0x39
        /*00ee*/ 	.short	(.L_47 - .L_46)


	//   ....[0]....
.L_46:
        /*00f0*/ 	.word	0x000005b0
        /*00f4*/ 	.word	0x000000ff
        /*00f8*/ 	.word	0x00000000
        /*00fc*/ 	.short	0x0100
        /*00fe*/ 	.byte	0x04
	.zero		1


	//   ....[1]....
        /*0100*/ 	.word	0x000005c0
        /*0104*/ 	.word	0x000000ff
        /*0108*/ 	.word	0x00000018
        /*010c*/ 	.short	0x0100
        /*010e*/ 	.byte	0x04
	.zero		1


	//   ....[2]....
        /*0110*/ 	.word	0x000005d0
        /*0114*/ 	.word	0x000000ff
        /*0118*/ 	.word	0x00000008
        /*011c*/ 	.short	0x0100
        /*011e*/ 	.byte	0x04
	.zero		1


	//   ....[3]....
        /*0120*/ 	.word	0x000005e0
        /*0124*/ 	.word	0x000000ff
        /*0128*/ 	.word	0x00000020
        /*012c*/ 	.short	0x0100
        /*012e*/ 	.byte	0x04
	.zero		1


	//   ....[4]....
        /*0130*/ 	.word	0x000005f0
        /*0134*/ 	.word	0x000000ff
        /*0138*/ 	.word	0x00000010
        /*013c*/ 	.short	0x0100
        /*013e*/ 	.byte	0x04
	.zero		1


	//   ....[5]....
        /*0140*/ 	.word	0x00000600
        /*0144*/ 	.word	0x000000ff
        /*0148*/ 	.word	0x00000028
        /*014c*/ 	.short	0x0100
        /*014e*/ 	.byte	0x04
	.zero		1


	//   ....[6]....
        /*0150*/ 	.word	0x00000730
        /*0154*/ 	.word	0x000000ff
        /*0158*/ 	.word	0x00000030
        /*015c*/ 	.short	0x0100
        /*015e*/ 	.byte	0x04
	.zero		1


	//   ....[7]....
        /*0160*/ 	.word	0x00000740
        /*0164*/ 	.word	0x000000ff
        /*0168*/ 	.word	0x00000048
        /*016c*/ 	.short	0x0100
        /*016e*/ 	.byte	0x04
	.zero		1


	//   ....[8]....
        /*0170*/ 	.word	0x00000750
        /*0174*/ 	.word	0x000000ff
        /*0178*/ 	.word	0x00000038
        /*017c*/ 	.short	0x0100
        /*017e*/ 	.byte	0x04
	.zero		1


	//   ....[9]....
        /*0180*/ 	.word	0x00000760
        /*0184*/ 	.word	0x000000ff
        /*0188*/ 	.word	0x00000050
        /*018c*/ 	.short	0x0100
        /*018e*/ 	.byte	0x04
	.zero		1


	//   ....[10]....
        /*0190*/ 	.word	0x00000770
        /*0194*/ 	.word	0x000000ff
        /*0198*/ 	.word	0x00000040
        /*019c*/ 	.short	0x0100
        /*019e*/ 	.byte	0x04
	.zero		1


	//   ....[11]....
        /*01a0*/ 	.word	0x00000780
        /*01a4*/ 	.word	0x000000ff
        /*01a8*/ 	.word	0x00000058
        /*01ac*/ 	.short	0x0100
        /*01ae*/ 	.byte	0x04
	.zero		1


	//   ....[12]....
        /*01b0*/ 	.word	0x00000870
        /*01b4*/ 	.word	0x000000ff
        /*01b8*/ 	.word	0x00000060
        /*01bc*/ 	.short	0x0100
        /*01be*/ 	.byte	0x06
	.zero		1


	//   ....[13]....
        /*01c0*/ 	.word	0x00000880
        /*01c4*/ 	.word	0x000000ff
        /*01c8*/ 	.word	0x00000068
        /*01cc*/ 	.short	0x0100
        /*01ce*/ 	.byte	0x06
	.zero		1


	//   ....[14]....
        /*01d0*/ 	.word	0x000009c0
        /*01d4*/ 	.word	0x000000ff
        /*01d8*/ 	.word	0x00000070
        /*01dc*/ 	.short	0x0100
        /*01de*/ 	.byte	0x06
	.zero		1


	//   ....[15]....
        /*01e0*/ 	.word	0x000009d0
        /*01e4*/ 	.word	0x000000ff
        /*01e8*/ 	.word	0x00000080
        /*01ec*/ 	.short	0x0100
        /*01ee*/ 	.byte	0x06
	.zero		1


	//   ....[16]....
        /*01f0*/ 	.word	0x000009e0
        /*01f4*/ 	.word	0x000000ff
        /*01f8*/ 	.word	0x00000078
        /*01fc*/ 	.short	0x0100
        /*01fe*/ 	.byte	0x06
	.zero		1


	//   ....[17]....
        /*0200*/ 	.word	0x000009f0
        /*0204*/ 	.word	0x000000ff
        /*0208*/ 	.word	0x00000088
        /*020c*/ 	.short	0x0100
        /*020e*/ 	.byte	0x06
	.zero		1


	//   ....[18]....
        /*0210*/ 	.word	0x00000b20
        /*0214*/ 	.word	0x000000ff
        /*0218*/ 	.word	0x00000090
        /*021c*/ 	.short	0x0100
        /*021e*/ 	.byte	0x04
	.zero		1


	//   ....[19]....
        /*0220*/ 	.word	0x00000b30
        /*0224*/ 	.word	0x000000ff
        /*0228*/ 	.word	0x000000b0
        /*022c*/ 	.short	0x0100
        /*022e*/ 	.byte	0x04
	.zero		1


	//   ....[20]....
        /*0230*/ 	.word	0x00000b40
        /*0234*/ 	.word	0x000000ff
        /*0238*/ 	.word	0x00000098
        /*023c*/ 	.short	0x0100
        /*023e*/ 	.byte	0x04
	.zero		1


	//   ....[21]....
        /*0240*/ 	.word	0x00000b50
        /*0244*/ 	.word	0x000000ff
        /*0248*/ 	.word	0x000000b8
        /*024c*/ 	.short	0x0100
        /*024e*/ 	.byte	0x04
	.zero		1


	//   ....[22]....
        /*0250*/ 	.word	0x00000b60
        /*0254*/ 	.word	0x000000ff
        /*0258*/ 	.word	0x000000a0
        /*025c*/ 	.short	0x0100
        /*025e*/ 	.byte	0x04
	.zero		1


	//   ....[23]....
        /*0260*/ 	.word	0x00000b70
        /*0264*/ 	.word	0x000000ff
        /*0268*/ 	.word	0x000000c0
        /*026c*/ 	.short	0x0100
        /*026e*/ 	.byte	0x04
	.zero		1


	//   ....[24]....
        /*0270*/ 	.word	0x00000b80
        /*0274*/ 	.word	0x000000ff
        /*0278*/ 	.word	0x000000a8
        /*027c*/ 	.short	0x0100
        /*027e*/ 	.byte	0x04
	.zero		1


	//   ....[25]....
        /*0280*/ 	.word	0x00000b90
        /*0284*/ 	.word	0x000000ff
        /*0288*/ 	.word	0x000000c8
        /*028c*/ 	.short	0x0100
        /*028e*/ 	.byte	0x04
	.zero		1


	//   ....[26]....
        /*0290*/ 	.word	0x00000c80
        /*0294*/ 	.word	0x000000ff
        /*0298*/ 	.word	0x000000d0
        /*029c*/ 	.short	0x0100
        /*029e*/ 	.byte	0x04
	.zero		1


	//   ....[27]....
        /*02a0*/ 	.word	0x00000c90
        /*02a4*/ 	.word	0x000000ff
        /*02a8*/ 	.word	0x000000e0
        /*02ac*/ 	.short	0x0100
        /*02ae*/ 	.byte	0x04
	.zero		1


	//   ....[28]....
        /*02b0*/ 	.word	0x00000ca0
        /*02b4*/ 	.word	0x000000ff
        /*02b8*/ 	.word	0x000000d8
        /*02bc*/ 	.short	0x0100
        /*02be*/ 	.byte	0x04
	.zero		1


	//   ....[29]....
        /*02c0*/ 	.word	0x00000cb0
        /*02c4*/ 	.word	0x000000ff
        /*02c8*/ 	.word	0x000000e8
        /*02cc*/ 	.short	0x0100
        /*02ce*/ 	.byte	0x04
	.zero		1


	//   ....[30]....
        /*02d0*/ 	.word	0x00001590
        /*02d4*/ 	.word	0x00000003
        /*02d8*/ 	.word	0x000000e0
        /*02dc*/ 	.short	0x010a
        /*02de*/ 	.byte	0xff
	.zero		1


	//   ....[31]....
        /*02e0*/ 	.word	0x000015c0
        /*02e4*/ 	.word	0x00000003
        /*02e8*/ 	.word	0x000000d0
        /*02ec*/ 	.short	0x0101
        /*02ee*/ 	.byte	0xff
	.zero		1


	//   ....[32]....
        /*02f0*/ 	.word	0x00001690
        /*02f4*/ 	.word	0x000000ff
        /*02f8*/ 	.word	0x00000018
        /*02fc*/ 	.short	0x010a
        /*02fe*/ 	.byte	0x04
	.zero		1


	//   ....[33]....
        /*0300*/ 	.word	0x00001730
        /*0304*/ 	.word	0x000000ff
        /*0308*/ 	.word	0x00000018
        /*030c*/ 	.short	0x010a
        /*030e*/ 	.byte	0x39
	.zero		1


	//   ....[34]....
        /*0310*/ 	.word	0x00001830
        /*0314*/ 	.word	0x000000ff
        /*0318*/ 	.word	0x00000018
        /*031c*/ 	.short	0x010a
        /*031e*/ 	.byte	0x04
	.zero		1


	//   ....[35]....
        /*0320*/ 	.word	0x00001be0
        /*0324*/ 	.word	0x000000ff
        /*0328*/ 	.word	0x00000068
        /*032c*/ 	.short	0x0101
        /*032e*/ 	.byte	0x17
	.zero		1


	//   ....[36]....
        /*0330*/ 	.word	0x00001c00
        /*0334*/ 	.word	0x000000ff
        /*0338*/ 	.word	0x00000018
        /*033c*/ 	.short	0x010a
        /*033e*/ 	.byte	0x04
	.zero		1


	//   ....[37]....
        /*0340*/ 	.word	0x00001c80
        /*0344*/ 	.word	0x000000ff
        /*0348*/ 	.word	0x00000018
        /*034c*/ 	.short	0x010a
        /*034e*/ 	.byte	0x39
	.zero		1


	//   ....[38]....
        /*0350*/ 	.word	0x00001d80
        /*0354*/ 	.word	0x000000ff
        /*0358*/ 	.word	0x00000018
        /*035c*/ 	.short	0x010a
        /*035e*/ 	.byte	0x04
	.zero		1


	//   ....[39]....
        /*0360*/ 	.word	0x00002140
        /*0364*/ 	.word	0x00000002
        /*0368*/ 	.word	0x00000070
        /*036c*/ 	.short	0x010a
        /*036e*/ 	.byte	0xff
	.zero		1


	//   ....[40]....
        /*0370*/ 	.word	0x00002200
        /*0374*/ 	.word	0x00000002
        /*0378*/ 	.word	0x00000000
        /*037c*/ 	.short	0x0101
        /*037e*/ 	.byte	0xff
	.zero		1


	//   ....[41]....
        /*0380*/ 	.word	0x00002760
        /*0384*/ 	.word	0x000000ff
        /*0388*/ 	.word	0x00000000
        /*038c*/ 	.short	0x010a
        /*038e*/ 	.byte	0x04
	.zero		1


	//   ....[42]....
        /*0390*/ 	.word	0x000027f0
        /*0394*/ 	.word	0x000000ff
        /*0398*/ 	.word	0x00000000
        /*039c*/ 	.short	0x010a
        /*039e*/ 	.byte	0x05
	.zero		1


	//   ....[43]....
        /*03a0*/ 	.word	0x00002890
        /*03a4*/ 	.word	0x00000000
        /*03a8*/ 	.word	0x00000000
        /*03ac*/ 	.short	0x010a
        /*03ae*/ 	.byte	0xff
	.zero		1


	//   ....[44]....
        /*03b0*/ 	.word	0x000029b0
        /*03b4*/ 	.word	0x00000000
        /*03b8*/ 	.word	0x000000d0
        /*03bc*/ 	.short	0x010a
        /*03be*/ 	.byte	0xff
	.zero		1


	//   ....[45]....
        /*03c0*/ 	.word	0x00002a10
        /*03c4*/ 	.word	0x00000004
        /*03c8*/ 	.word	0x00000000
        /*03cc*/ 	.short	0x0101
        /*03ce*/ 	.byte	0xff
	.zero		1


	//   ....[46]....
        /*03d0*/ 	.word	0x00002a30
        /*03d4*/ 	.word	0x000000ff
        /*03d8*/ 	.word	0x00000080
        /*03dc*/ 	.short	0x010a
        /*03de*/ 	.byte	0x04
	.zero		1


	//   ....[47]....
        /*03e0*/ 	.word	0x00002b50
        /*03e4*/ 	.word	0x00000000
        /*03e8*/ 	.word	0x00000070
        /*03ec*/ 	.short	0x010a
        /*03ee*/ 	.byte	0xff
	.zero		1


	//   ....[48]....
        /*03f0*/ 	.word	0x00002c60
        /*03f4*/ 	.word	0x00000000
        /*03f8*/ 	.word	0x00000000
        /*03fc*/ 	.short	0x0101
        /*03fe*/ 	.byte	0xff
	.zero		1


	//   ....[49]....
        /*0400*/ 	.word	0x00002cf0
        /*0404*/ 	.word	0x000000ff
        /*0408*/ 	.word	0x00000080
        /*040c*/ 	.short	0x0106
        /*040e*/ 	.byte	0x04
	.zero		1


	//   ....[50]....
        /*0410*/ 	.word	0x00002d10
        /*0414*/ 	.word	0x000000ff
        /*0418*/ 	.word	0x00000080
        /*041c*/ 	.short	0x010a
        /*041e*/ 	.byte	0x04
	.zero		1


	//   ....[51]....
        /*0420*/ 	.word	0x00002da0
        /*0424*/ 	.word	0x000000ff
        /*0428*/ 	.word	0x00000080
        /*042c*/ 	.short	0x0106
        /*042e*/ 	.byte	0x07
	.zero		1


	//   ....[52]....
        /*0430*/ 	.word	0x00002de0
        /*0434*/ 	.word	0x00000000
        /*0438*/ 	.word	0x00000080
        /*043c*/ 	.short	0x010a
        /*043e*/ 	.byte	0xff
	.zero		1


	//   ....[53]....
        /*0440*/ 	.word	0x000032f0
        /*0444*/ 	.word	0x00000000
        /*0448*/ 	.word	0x00000070
        /*044c*/ 	.short	0x010a
        /*044e*/ 	.byte	0xff
	.zero		1


	//   ....[54]....
        /*0450*/ 	.word	0x00003400
        /*0454*/ 	.word	0x00000003
        /*0458*/ 	.word	0x00000000
        /*045c*/ 	.short	0x0101
        /*045e*/ 	.byte	0xff
	.zero		1


	//   ....[55]....
        /*0460*/ 	.word	0x00003410
        /*0464*/ 	.word	0x000000ff
        /*0468*/ 	.word	0x00000000
        /*046c*/ 	.short	0x010a
        /*046e*/ 	.byte	0x04
	.zero		1


	//   ....[56]....
        /*0470*/ 	.word	0x00003490
        /*0474*/ 	.word	0x000000ff
        /*0478*/ 	.word	0x000000b0
        /*047c*/ 	.short	0x010a
        /*047e*/ 	.byte	0x4b
	.zero		1


	//   ....[57]....
        /*0480*/ 	.word	0x00003570
        /*0484*/ 	.word	0x000000ff
        /*0488*/ 	.word	0x00000000
        /*048c*/ 	.short	0x010a
        /*048e*/ 	.byte	0x05
	.zero		1


	//   ....[58]....
        /*0490*/ 	.word	0x000036c0
        /*0494*/ 	.word	0x000000ff
        /*0498*/ 	.word	0x00000000
        /*049c*/ 	.short	0x010a
        /*049e*/ 	.byte	0x07
	.zero		1


	//   ....[59]....
        /*04a0*/ 	.word	0x00003df0
        /*04a4*/ 	.word	0x000000ff
        /*04a8*/ 	.word	0x00000000
        /*04ac*/ 	.short	0x010a
        /*04ae*/ 	.byte	0x04
	.zero		1


	//   ....[60]....
        /*04b0*/ 	.word	0x00003e80
        /*04b4*/ 	.word	0x000000ff
        /*04b8*/ 	.word	0x00000000
        /*04bc*/ 	.short	0x010a
        /*04be*/ 	.byte	0x05
	.zero		1


	//   ....[61]....
        /*04c0*/ 	.word	0x00003f10
        /*04c4*/ 	.word	0x000000ff
        /*04c8*/ 	.word	0x00000000
        /*04cc*/ 	.short	0x010a
        /*04ce*/ 	.byte	0x05
	.zero		1


	//   ....[62]....
        /*04d0*/ 	.word	0x00003fa0
        /*04d4*/ 	.word	0x000000ff
        /*04d8*/ 	.word	0x00000000
        /*04dc*/ 	.short	0x010a
        /*04de*/ 	.byte	0x04
	.zero		1


	//   ....[63]....
        /*04e0*/ 	.word	0x000043f0
        /*04e4*/ 	.word	0x00000000
        /*04e8*/ 	.word	0x00000070
        /*04ec*/ 	.short	0x010a
        /*04ee*/ 	.byte	0xff
	.zero		1


	//   ....[64]....
        /*04f0*/ 	.word	0x000044b0
        /*04f4*/ 	.word	0x00000000
        /*04f8*/ 	.word	0x00000000
        /*04fc*/ 	.short	0x0101
        /*04fe*/ 	.byte	0xff
	.zero		1


	//   ....[65]....
        /*0500*/ 	.word	0x000047d0
        /*0504*/ 	.word	0x000000ff
        /*0508*/ 	.word	0x00000068
        /*050c*/ 	.short	0x010a
        /*050e*/ 	.byte	0x0d
	.zero		1


	//   ....[66]....
        /*0510*/ 	.word	0x000049f0
        /*0514*/ 	.word	0x000000ff
        /*0518*/ 	.word	0x00000048
        /*051c*/ 	.short	0x010a
        /*051e*/ 	.byte	0x04
	.zero		1


	//   ....[67]....
        /*0520*/ 	.word	0x00004c00
        /*0524*/ 	.word	0x000000ff
        /*0528*/ 	.word	0x00000030
        /*052c*/ 	.short	0x010b
        /*052e*/ 	.byte	0x04
	.zero		1


	//   ....[68]....
        /*0530*/ 	.word	0x00004c80
        /*0534*/ 	.word	0x000000ff
        /*0538*/ 	.word	0x00000000
        /*053c*/ 	.short	0x0101
        /*053e*/ 	.byte	0x0e
	.zero		1


	//   ....[69]....
        /*0540*/ 	.word	0x00004cb0
        /*0544*/ 	.word	0x000000ff
        /*0548*/ 	.word	0x00000048
        /*054c*/ 	.short	0x010a
        /*054e*/ 	.byte	0x06
	.zero		1


	//   ....[70]....
        /*0550*/ 	.word	0x00004ec0
        /*0554*/ 	.word	0x000000ff
        /*0558*/ 	.word	0x00000030
        /*055c*/ 	.short	0x010b
        /*055e*/ 	.byte	0x06
	.zero		1


	//   ....[71]....
        /*0560*/ 	.word	0x00004ed0
        /*0564*/ 	.word	0x000000ff
        /*0568*/ 	.word	0x00000000
        /*056c*/ 	.short	0x0101
        /*056e*/ 	.byte	0x04
	.zero		1


	//   ....[72]....
        /*0570*/ 	.word	0x00004f80
        /*0574*/ 	.word	0x000000ff
        /*0578*/ 	.word	0x00000000
        /*057c*/ 	.short	0x010a
        /*057e*/ 	.byte	0x04
	.zero		1


	//   ....[73]....
        /*0580*/ 	.word	0x00005010
        /*0584*/ 	.word	0x000000ff
        /*0588*/ 	.word	0x00000000
        /*058c*/ 	.short	0x010a
        /*058e*/ 	.byte	0x05
	.zero		1


	//   ....[74]....
        /*0590*/ 	.word	0x000050b0
        /*0594*/ 	.word	0x00000000
        /*0598*/ 	.word	0x00000000
        /*059c*/ 	.short	0x010a
        /*059e*/ 	.byte	0xff
	.zero		1


	//   ....[75]....
        /*05a0*/ 	.word	0x00005430
        /*05a4*/ 	.word	0x00000000
        /*05a8*/ 	.word	0x00000070
        /*05ac*/ 	.short	0x010a
        /*05ae*/ 	.byte	0xff
	.zero		1


	//   ....[76]....
        /*05b0*/ 	.word	0x00005540
        /*05b4*/ 	.word	0x00000000
        /*05b8*/ 	.word	0x00000000
        /*05bc*/ 	.short	0x0101
        /*05be*/ 	.byte	0xff
	.zero		1


	//   ....[77]....
        /*05c0*/ 	.word	0x00005fc0
        /*05c4*/ 	.word	0x00000000
        /*05c8*/ 	.word	0x00000030
        /*05cc*/ 	.short	0x010a
        /*05ce*/ 	.byte	0xff
	.zero		1


	//   ....[78]....
        /*05d0*/ 	.word	0x00006030
        /*05d4*/ 	.word	0x00000054
        /*05d8*/ 	.word	0x00000090
        /*05dc*/ 	.short	0x010a
        /*05de*/ 	.byte	0xff
	.zero		1


	//   ....[79]....
        /*05e0*/ 	.word	0x000060c0
        /*05e4*/ 	.word	0x00000000
        /*05e8*/ 	.word	0x00000030
        /*05ec*/ 	.short	0x010a
        /*05ee*/ 	.byte	0xff
	.zero		1


	//   ....[80]....
        /*05f0*/ 	.word	0x000062f0
        /*05f4*/ 	.word	0x00000054
        /*05f8*/ 	.word	0x00000090
        /*05fc*/ 	.short	0x010a
        /*05fe*/ 	.byte	0xff
	.zero		1


	//   ....[81]....
        /*0600*/ 	.word	0x00006b80
        /*0604*/ 	.word	0x00000000
        /*0608*/ 	.word	0x00000000
        /*060c*/ 	.short	0x0101
        /*060e*/ 	.byte	0xff
	.zero		1


	//   ....[82]....
        /*0610*/ 	.word	0x00006b90
        /*0614*/ 	.word	0x00000002
        /*0618*/ 	.word	0x00000030
        /*061c*/ 	.short	0x010a
        /*061e*/ 	.byte	0xff
	.zero		1


	//   ....[83]....
        /*0620*/ 	.word	0x00006c60
        /*0624*/ 	.word	0x00000002
        /*0628*/ 	.word	0x00000030
        /*062c*/ 	.short	0x010a
        /*062e*/ 	.byte	0xff
	.zero		1


	//   ....[84]....
        /*0630*/ 	.word	0x00007280
        /*0634*/ 	.word	0x000000ff
        /*0638*/ 	.word	0x00000000
        /*063c*/ 	.short	0x0101
        /*063e*/ 	.byte	0x04
	.zero		1


	//   ....[85]....
        /*0640*/ 	.word	0x00007640
        /*0644*/ 	.word	0x00000002
        /*0648*/ 	.word	0x00000000
        /*064c*/ 	.short	0x0101
        /*064e*/ 	.byte	0xff
	.zero		1


	//   ....[86]....
        /*0650*/ 	.word	0x000078b0
        /*0654*/ 	.word	0x000000ff
        /*0658*/ 	.word	0x00000000
        /*065c*/ 	.short	0x0101
        /*065e*/ 	.byte	0x04
	.zero		1


	//   ....[87]....
        /*0660*/ 	.word	0x000078d0
        /*0664*/ 	.word	0x00000003
        /*0668*/ 	.word	0x000000e0
        /*066c*/ 	.short	0x010a
        /*066e*/ 	.byte	0xff
	.zero		1


	//   ....[88]....
        /*0670*/ 	.word	0x00007930
        /*0674*/ 	.word	0x00000002
        /*0678*/ 	.word	0x00000018
        /*067c*/ 	.short	0x010a
        /*067e*/ 	.byte	0xff
	.zero		1


	//   ....[89]....
        /*0680*/ 	.word	0x00007990
        /*0684*/ 	.word	0x00000002
        /*0688*/ 	.word	0x00000018
        /*068c*/ 	.short	0x010a
        /*068e*/ 	.byte	0xff
	.zero		1


	//   ....[90]....
        /*0690*/ 	.word	0x000079e0
        /*0694*/ 	.word	0x00000002
        /*0698*/ 	.word	0x00000070
        /*069c*/ 	.short	0x010a
        /*069e*/ 	.byte	0xff
	.zero		1


	//   ....[91]....
        /*06a0*/ 	.word	0x00007a40
        /*06a4*/ 	.word	0x00000000
        /*06a8*/ 	.word	0x00000000
        /*06ac*/ 	.short	0x010a
        /*06ae*/ 	.byte	0xff
	.zero		1


	//   ....[92]....
        /*06b0*/ 	.word	0x00007aa0
        /*06b4*/ 	.word	0x00000000
        /*06b8*/ 	.word	0x00000000
        /*06bc*/ 	.short	0x010a
        /*06be*/ 	.byte	0xff
	.zero		1


	//   ....[93]....
        /*06c0*/ 	.word	0x00007af0
        /*06c4*/ 	.word	0x00000000
        /*06c8*/ 	.word	0x000000d0
        /*06cc*/ 	.short	0x010a
        /*06ce*/ 	.byte	0xff
	.zero		1


	//   ....[94]....
        /*06d0*/ 	.word	0x00007b50
        /*06d4*/ 	.word	0x00000000
        /*06d8*/ 	.word	0x00000080
        /*06dc*/ 	.short	0x010a
        /*06de*/ 	.byte	0xff
	.zero		1


	//   ....[95]....
        /*06e0*/ 	.word	0x00007ba0
        /*06e4*/ 	.word	0x00000000
        /*06e8*/ 	.word	0x00000070
        /*06ec*/ 	.short	0x010a
        /*06ee*/ 	.byte	0xff
	.zero		1


	//   ....[96]....
        /*06f0*/ 	.word	0x00007c00
        /*06f4*/ 	.word	0x00000000
        /*06f8*/ 	.word	0x00000080
        /*06fc*/ 	.short	0x010a
        /*06fe*/ 	.byte	0xff
	.zero		1


	//   ....[97]....
        /*0700*/ 	.word	0x00007c50
        /*0704*/ 	.word	0x00000000
        /*0708*/ 	.word	0x00000070
        /*070c*/ 	.short	0x010a
        /*070e*/ 	.byte	0xff
	.zero		1


	//   ....[98]....
        /*0710*/ 	.word	0x00007cb0
        /*0714*/ 	.word	0x00000003
        /*0718*/ 	.word	0x000000b0
        /*071c*/ 	.short	0x010a
        /*071e*/ 	.byte	0xff
	.zero		1


	//   ....[99]....
        /*0720*/ 	.word	0x00007d10
        /*0724*/ 	.word	0x00000000
        /*0728*/ 	.word	0x00000000
        /*072c*/ 	.short	0x010a
        /*072e*/ 	.byte	0xff
	.zero		1


	//   ....[100]....
        /*0730*/ 	.word	0x00007d70
        /*0734*/ 	.word	0x00000000
        /*0738*/ 	.word	0x00000000
        /*073c*/ 	.short	0x010a
        /*073e*/ 	.byte	0xff
	.zero		1


	//   ....[101]....
        /*0740*/ 	.word	0x00007dd0
        /*0744*/ 	.word	0x00000000
        /*0748*/ 	.word	0x00000000
        /*074c*/ 	.short	0x010a
        /*074e*/ 	.byte	0xff
	.zero		1


	//   ....[102]....
        /*0750*/ 	.word	0x00007e30
        /*0754*/ 	.word	0x00000000
        /*0758*/ 	.word	0x00000000
        /*075c*/ 	.short	0x010a
        /*075e*/ 	.byte	0xff
	.zero		1


	//   ....[103]....
        /*0760*/ 	.word	0x00007e90
        /*0764*/ 	.word	0x00000000
        /*0768*/ 	.word	0x00000000
        /*076c*/ 	.short	0x010a
        /*076e*/ 	.byte	0xff
	.zero		1


	//   ....[104]....
        /*0770*/ 	.word	0x00007ee0
        /*0774*/ 	.word	0x00000000
        /*0778*/ 	.word	0x00000070
        /*077c*/ 	.short	0x010a
        /*077e*/ 	.byte	0xff
	.zero		1


	//   ....[105]....
        /*0780*/ 	.word	0x00007f40
        /*0784*/ 	.word	0x00000000
        /*0788*/ 	.word	0x00000068
        /*078c*/ 	.short	0x010a
        /*078e*/ 	.byte	0xff
	.zero		1


	//   ....[106]....
        /*0790*/ 	.word	0x00007fa0
        /*0794*/ 	.word	0x00000000
        /*0798*/ 	.word	0x00000048
        /*079c*/ 	.short	0x010a
        /*079e*/ 	.byte	0xff
	.zero		1


	//   ....[107]....
        /*07a0*/ 	.word	0x00008000
        /*07a4*/ 	.word	0x00000003
        /*07a8*/ 	.word	0x00000048
        /*07ac*/ 	.short	0x010a
        /*07ae*/ 	.byte	0xff
	.zero		1


	//   ....[108]....
        /*07b0*/ 	.word	0x00008060
        /*07b4*/ 	.word	0x00000000
        /*07b8*/ 	.word	0x00000000
        /*07bc*/ 	.short	0x010a
        /*07be*/ 	.byte	0xff
	.zero		1


	//   ....[109]....
        /*07c0*/ 	.word	0x000080c0
        /*07c4*/ 	.word	0x00000000
        /*07c8*/ 	.word	0x00000000
        /*07cc*/ 	.short	0x010a
        /*07ce*/ 	.byte	0xff
	.zero		1


	//   ....[110]....
        /*07d0*/ 	.word	0x00008110
        /*07d4*/ 	.word	0x00000000
        /*07d8*/ 	.word	0x00000070
        /*07dc*/ 	.short	0x010a
        /*07de*/ 	.byte	0xff
	.zero		1


	//   ....[111]....
        /*07e0*/ 	.word	0x00008160
        /*07e4*/ 	.word	0x00000000
        /*07e8*/ 	.word	0x00000030
        /*07ec*/ 	.short	0x010a
        /*07ee*/ 	.byte	0xff
	.zero		1


	//   ....[112]....
        /*07f0*/ 	.word	0x000081b0
        /*07f4*/ 	.word	0x00000054
        /*07f8*/ 	.word	0x00000090
        /*07fc*/ 	.short	0x010a
        /*07fe*/ 	.byte	0xff
	.zero		1


	//   ....[113]....
        /*0800*/ 	.word	0x00008200
        /*0804*/ 	.word	0x00000002
        /*0808*/ 	.word	0x00000030
        /*080c*/ 	.short	0x010a
        /*080e*/ 	.byte	0xff
	.zero		1


	//----- nvinfo : EIATTR_NUM_MBARRIERS
	.align		4
.L_47:
        /*0810*/ 	.byte	0x03, 0x38
        /*0812*/ 	.short	0x001e


	//----- nvinfo : EIATTR_EXIT_INSTR_OFFSETS
	.align		4
        /*0814*/ 	.byte	0x04, 0x1c
        /*0816*/ 	.short	(.L_49 - .L_48)


	//   ....[0]....
.L_48:
        /*0818*/ 	.word	0x000028c0


	//   ....[1]....
        /*081c*/ 	.word	0x00002db0


	//   ....[2]....
        /*0820*/ 	.word	0x00002e10


	//   ....[3]....
        /*0824*/ 	.word	0x00004210


	//   ....[4]....
        /*0828*/ 	.word	0x000050e0


	//   ....[5]....
        /*082c*/ 	.word	0x00005120


	//   ....[6]....
        /*0830*/ 	.word	0x000077a0


	//   ....[7]....
        /*0834*/ 	.word	0x00007820


	//   ....[8]....
        /*0838*/ 	.word	0x00007850


	//   ....[9]....
        /*083c*/ 	.word	0x000078c0


	//----- nvinfo : EIATTR_MAX_THREADS
	.align		4
.L_49:
        /*0840*/ 	.byte	0x04, 0x05
        /*0842*/ 	.short	(.L_51 - .L_50)
.L_50:
        /*0844*/ 	.word	0x00000100
        /*0848*/ 	.word	0x00000001
        /*084c*/ 	.word	0x00000001


	//----- nvinfo : EIATTR_CRS_STACK_SIZE
	.align		4
.L_51:
        /*0850*/ 	.byte	0x04, 0x1e
        /*0852*/ 	.short	(.L_53 - .L_52)
.L_52:
        /*0854*/ 	.word	0x00000000


	//----- nvinfo : EIATTR_CBANK_PARAM_SIZE
	.align		4
.L_53:
        /*0858*/ 	.byte	0x03, 0x19
        /*085a*/ 	.short	0x0800


	//----- nvinfo : EIATTR_PARAM_CBANK
	.align		4
        /*085c*/ 	.byte	0x04, 0x0a
        /*085e*/ 	.short	(.L_55 - .L_54)
	.align		4
.L_54:
        /*0860*/ 	.word	index@(.nv.constant0._ZN7cutlass13device_kernelINS_4gemm6kernel13GemmUniversalIN4cute5tupleIJiiiiEEENS1_10collective13CollectiveMmaINS1_35MainloopSm100TmaUmmaWarpSpecializedILi3ELi2ELi4ENS5_IJNS4_1CILi1EEESB_SB_EEEEENS5_IJNSA_ILi64EEESE_NSA_ILi128EEEEEENS_10tfloat32_tENS5_IJlSB_lEEESH_SI_NS4_8TiledMMAINS4_8MMA_AtomIJNS4_17SM100_MMA_TF32_SSISH_SH_fLi64ELi64ELNS4_4UMMA5MajorE0ELSN_0ELNSM_7ScaleInE0ELSO_0EEEEEENS4_6LayoutISC_NS5_IJNSA_ILi0EEESS_SS_EEEEENS5_IJNS4_10UnderscoreESV_SV_EEEEENS4_13SM90_TMA_LOADENS4_14ComposedLayoutINS4_7SwizzleILi3ELi4ELi3EEENS4_18smem_ptr_flag_bitsILi32EEENSR_INS5_IJNSA_ILi8EEENSA_ILi32EEEEEENS5_IJS15_SB_EEEEEEEvNS4_8identityESY_S19_vS1A_EENS_8epilogue10collective18CollectiveEpilogueINS1C_23Sm100TmaWarpSpecializedILi3ELi2ELi16ELb1ELb0EEEJSG_NS5_IJNSR_ISE_SB_EENSR_IS15_SB_EEEEESH_SI_SH_SI_NS1C_6fusion15FusionCallbacksIS1G_NS1K_17LinearCombinationISH_fSH_fLNS_15FloatRoundStyleE2EEESG_S1J_JEEENS4_5SM1004TMEM4LOAD26SM100_TMEM_LOAD_16dp128b8xESY_S19_NS4_17SM75_U32x4_LDSM_NENS4_14SM90_TMA_STOREES19_NS4_17SM90_U32x4_STSM_NENS4_39AutoVectorizingCopyWithAssumedAlignmentILi128EEEEEEvvEEEEvNT_6ParamsE)
        /*0864*/ 	.short	0x0380
        /*0866*/ 	.short	0x0800


	//----- nvinfo : EIATTR_SW_WAR
	.align		4
.L_55:
        /*0868*/ 	.byte	0x04, 0x36
        /*086a*/ 	.short	(.L_57 - .L_56)
.L_56:
        /*086c*/ 	.word	0x00000008
.L_57:


//--------------------- .nv.callgraph             --------------------------
	.section	.nv.callgraph,"",@"SHT_CUDA_CALLGRAPH"
	.align	4
	.sectionentsize	8
	.align		4
        /*0000*/ 	.word	0x00000000
	.align		4
        /*0004*/ 	.word	0xffffffff
	.align		4
        /*0008*/ 	.word	index@(_ZN7cutlass13device_kernelINS_4gemm6kernel13GemmUniversalIN4cute5tupleIJiiiiEEENS1_10collective13CollectiveMmaINS1_35MainloopSm100TmaUmmaWarpSpecializedILi3ELi2ELi4ENS5_IJNS4_1CILi1EEESB_SB_EEEEENS5_IJNSA_ILi64EEESE_NSA_ILi128EEEEEENS_10tfloat32_tENS5_IJlSB_lEEESH_SI_NS4_8TiledMMAINS4_8MMA_AtomIJNS4_17SM100_MMA_TF32_SSISH_SH_fLi64ELi64ELNS4_4UMMA5MajorE0ELSN_0ELNSM_7ScaleInE0ELSO_0EEEEEENS4_6LayoutISC_NS5_IJNSA_ILi0EEESS_SS_EEEEENS5_IJNS4_10UnderscoreESV_SV_EEEEENS4_13SM90_TMA_LOADENS4_14ComposedLayoutINS4_7SwizzleILi3ELi4ELi3EEENS4_18smem_ptr_flag_bitsILi32EEENSR_INS5_IJNSA_ILi8EEENSA_ILi32EEEEEENS5_IJS15_SB_EEEEEEEvNS4_8identityESY_S19_vS1A_EENS_8epilogue10collective18CollectiveEpilogueINS1C_23Sm100TmaWarpSpecializedILi3ELi2ELi16ELb1ELb0EEEJSG_NS5_IJNSR_ISE_SB_EENSR_IS15_SB_EEEEESH_SI_SH_SI_NS1C_6fusion15FusionCallbacksIS1G_NS1K_17LinearCombinationISH_fSH_fLNS_15FloatRoundStyleE2EEESG_S1J_JEEENS4_5SM1004TMEM4LOAD26SM100_TMEM_LOAD_16dp128b8xESY_S19_NS4_17SM75_U32x4_LDSM_NENS4_14SM90_TMA_STOREES19_NS4_17SM90_U32x4_STSM_NENS4_39AutoVectorizingCopyWithAssumedAlignmentILi128EEEEEEvvEEEEvNT_6ParamsE)
	.align		4
        /*000c*/ 	.word	index@(__assertfail)
	.align		4
        /*0010*/ 	.word	0x00000000
	.align		4
        /*0014*/ 	.word	0xfffffffe
	.align		4
        /*0018*/ 	.word	0x00000000
	.align		4
        /*001c*/ 	.word	0xfffffffd
	.align		4
        /*0020*/ 	.word	0x00000000
	.align		4
        /*0024*/ 	.word	0xfffffffc


//--------------------- .nv.constant4             --------------------------
	.section	.nv.constant4,"a",@progbits
	.align	8
	.align		8
.nv.constant4:
        /*0000*/ 	.dword	__assertfail
	.align		8
        /*0008*/ 	.dword	__unnamed_1
	.align		8
        /*0010*/ 	.dword	__unnamed_2
	.align		8
        /*0018*/ 	.dword	_ZN40_INTERNAL_9d62926f_4_k_cu_e357da22_233984cuda3std3__45__cpo5beginE
	.align		8
        /*0020*/ 	.dword	_ZN40_INTERNAL_9d62926f_4_k_cu_e357da22_233984cuda3std3__45__cpo3endE
	.align		8
        /*0028*/ 	.dword	_ZN40_INTERNAL_9d62926f_4_k_cu_e357da22_233984cuda3std3__45__cpo6cbeginE
	.align		8
        /*0030*/ 	.dword	_ZN40_INTERNAL_9d62926f_4_k_cu_e357da22_233984cuda3std3__45__cpo4cendE
	.align		8
        /*0038*/ 	.dword	_ZN40_INTERNAL_9d62926f_4_k_cu_e357da22_233984cuda3std3__442_GLOBAL__N__9d62926f_4_k_cu_e357da22_233986ignoreE
	.align		8
        /*0040*/ 	.dword	_ZN40_INTERNAL_9d62926f_4_k_cu_e357da22_233984cuda3std3__419piecewise_constructE
	.align		8
        /*0048*/ 	.dword	_ZN40_INTERNAL_9d62926f_4_k_cu_e357da22_233984cuda3std3__48in_placeE
	.align		8
        /*0050*/ 	.dword	_ZN40_INTERNAL_9d62926f_4_k_cu_e357da22_233984cuda3std6ranges3__45__cpo4swapE
	.align		8
        /*0058*/ 	.dword	_ZN40_INTERNAL_9d62926f_4_k_cu_e357da22_233984cuda3std6ranges3__45__cpo9iter_moveE
	.align		8
        /*0060*/ 	.dword	_ZN40_INTERNAL_9d62926f_4_k_cu_e357da22_233984cute7productE
	.align		8
        /*0068*/ 	.dword	_ZN40_INTERNAL_9d62926f_4_k_cu_e357da22_233984cute1_E
	.align		8
        /*0070*/ 	.dword	$str$25
	.align		8
        /*0078*/ 	.dword	$str$26
	.align		8
        /*0080*/ 	.dword	$str$27
	.align		8
        /*0088*/ 	.dword	$str$28


//--------------------- .text._ZN7cutlass13device_kernelINS_4gemm6kernel13GemmUniversalIN4cute5tupleIJiiiiEEENS1_10collective13CollectiveMmaINS1_35MainloopSm100TmaUmmaWarpSpecializedILi3ELi2ELi4ENS5_IJNS4_1CILi1EEESB_SB_EEEEENS5_IJNSA_ILi64EEESE_NSA_ILi128EEEEEENS_10tfloat32_tENS5_IJlSB_lEEESH_SI_NS4_8TiledMMAINS4_8MMA_AtomIJNS4_17SM100_MMA_TF32_SSISH_SH_fLi64ELi64ELNS4_4UMMA5MajorE0ELSN_0ELNSM_7ScaleInE0ELSO_0EEEEEENS4_6LayoutISC_NS5_IJNSA_ILi0EEESS_SS_EEEEENS5_IJNS4_10UnderscoreESV_SV_EEEEENS4_13SM90_TMA_LOADENS4_14ComposedLayoutINS4_7SwizzleILi3ELi4ELi3EEENS4_18smem_ptr_flag_bitsILi32EEENSR_INS5_IJNSA_ILi8EEENSA_ILi32EEEEEENS5_IJS15_SB_EEEEEEEvNS4_8identityESY_S19_vS1A_EENS_8epilogue10collective18CollectiveEpilogueINS1C_23Sm100TmaWarpSpecializedILi3ELi2ELi16ELb1ELb0EEEJSG_NS5_IJNSR_ISE_SB_EENSR_IS15_SB_EEEEESH_SI_SH_SI_NS1C_6fusion15FusionCallbacksIS1G_NS1K_17LinearCombinationISH_fSH_fLNS_15FloatRoundStyleE2EEESG_S1J_JEEENS4_5SM1004TMEM4LOAD26SM100_TMEM_LOAD_16dp128b8xESY_S19_NS4_17SM75_U32x4_LDSM_NENS4_14SM90_TMA_STOREES19_NS4_17SM90_U32x4_STSM_NENS4_39AutoVectorizingCopyWithAssumedAlignmentILi128EEEEEEvvEEEEvNT_6ParamsE --------------------------
	.section	.text._ZN7cutlass13device_kernelINS_4gemm6kernel13GemmUniversalIN4cute5tupleIJiiiiEEENS1_10collective13CollectiveMmaINS1_35MainloopSm100TmaUmmaWarpSpecializedILi3ELi2ELi4ENS5_IJNS4_1CILi1EEESB_SB_EEEEENS5_IJNSA_ILi64EEESE_NSA_ILi128EEEEEENS_10tfloat32_tENS5_IJlSB_lEEESH_SI_NS4_8TiledMMAINS4_8MMA_AtomIJNS4_17SM100_MMA_TF32_SSISH_SH_fLi64ELi64ELNS4_4UMMA5MajorE0ELSN_0ELNSM_7ScaleInE0ELSO_0EEEEEENS4_6LayoutISC_NS5_IJNSA_ILi0EEESS_SS_EEEEENS5_IJNS4_10UnderscoreESV_SV_EEEEENS4_13SM90_TMA_LOADENS4_14ComposedLayoutINS4_7SwizzleILi3ELi4ELi3EEENS4_18smem_ptr_flag_bitsILi32EEENSR_INS5_IJNSA_ILi8EEENSA_ILi32EEEEEENS5_IJS15_SB_EEEEEEEvNS4_8identityESY_S19_vS1A_EENS_8epilogue10collective18CollectiveEpilogueINS1C_23Sm100TmaWarpSpecializedILi3ELi2ELi16ELb1ELb0EEEJSG_NS5_IJNSR_ISE_SB_EENSR_IS15_SB_EEEEESH_SI_SH_SI_NS1C_6fusion15FusionCallbacksIS1G_NS1K_17LinearCombinationISH_fSH_fLNS_15FloatRoundStyleE2EEESG_S1J_JEEENS4_5SM1004TMEM4LOAD26SM100_TMEM_LOAD_16dp128b8xESY_S19_NS4_17SM75_U32x4_LDSM_NENS4_14SM90_TMA_STOREES19_NS4_17SM90_U32x4_STSM_NENS4_39AutoVectorizingCopyWithAssumedAlignmentILi128EEEEEEvvEEEEvNT_6ParamsE,"ax",@progbits
	.align	128
.text._ZN7cutlass13device_kernelINS_4gemm6kernel13GemmUniversalIN4cute5tupleIJiiiiEEENS1_10collective13CollectiveMmaINS1_35MainloopSm100TmaUmmaWarpSpecializedILi3ELi2ELi4ENS5_IJNS4_1CILi1EEESB_SB_EEEEENS5_IJNSA_ILi64EEESE_NSA_ILi128EEEEEENS_10tfloat32_tENS5_IJlSB_lEEESH_SI_NS4_8TiledMMAINS4_8MMA_AtomIJNS4_17SM100_MMA_TF32_SSISH_SH_fLi64ELi64ELNS4_4UMMA5MajorE0ELSN_0ELNSM_7ScaleInE0ELSO_0EEEEEENS4_6LayoutISC_NS5_IJNSA_ILi0EEESS_SS_EEEEENS5_IJNS4_10UnderscoreESV_SV_EEEEENS4_13SM90_TMA_LOADENS4_14ComposedLayoutINS4_7SwizzleILi3ELi4ELi3EEENS4_18smem_ptr_flag_bitsILi32EEENSR_INS5_IJNSA_ILi8EEENSA_ILi32EEEEEENS5_IJS15_SB_EEEEEEEvNS4_8identityESY_S19_vS1A_EENS_8epilogue10collective18CollectiveEpilogueINS1C_23Sm100TmaWarpSpecializedILi3ELi2ELi16ELb1ELb0EEEJSG_NS5_IJNSR_ISE_SB_EENSR_IS15_SB_EEEEESH_SI_SH_SI_NS1C_6fusion15FusionCallbacksIS1G_NS1K_17LinearCombinationISH_fSH_fLNS_15FloatRoundStyleE2EEESG_S1J_JEEENS4_5SM1004TMEM4LOAD26SM100_TMEM_LOAD_16dp128b8xESY_S19_NS4_17SM75_U32x4_LDSM_NENS4_14SM90_TMA_STOREES19_NS4_17SM90_U32x4_STSM_NENS4_39AutoVectorizingCopyWithAssumedAlignmentILi128EEEEEEvvEEEEvNT_6ParamsE:
        .type           _ZN7cutlass13device_kernelINS_4gemm6kernel13GemmUniversalIN4cute5tupleIJiiiiEEENS1_10collective13CollectiveMmaINS1_35MainloopSm100TmaUmmaWarpSpecializedILi3ELi2ELi4ENS5_IJNS4_1CILi1EEESB_SB_EEEEENS5_IJNSA_ILi64EEESE_NSA_ILi128EEEEEENS_10tfloat32_tENS5_IJlSB_lEEESH_SI_NS4_8TiledMMAINS4_8MMA_AtomIJNS4_17SM100_MMA_TF32_SSISH_SH_fLi64ELi64ELNS4_4UMMA5MajorE0ELSN_0ELNSM_7ScaleInE0ELSO_0EEEEEENS4_6LayoutISC_NS5_IJNSA_ILi0EEESS_SS_EEEEENS5_IJNS4_10UnderscoreESV_SV_EEEEENS4_13SM90_TMA_LOADENS4_14ComposedLayoutINS4_7SwizzleILi3ELi4ELi3EEENS4_18smem_ptr_flag_bitsILi32EEENSR_INS5_IJNSA_ILi8EEENSA_ILi32EEEEEENS5_IJS15_SB_EEEEEEEvNS4_8identityESY_S19_vS1A_EENS_8epilogue10collective18CollectiveEpilogueINS1C_23Sm100TmaWarpSpecializedILi3ELi2ELi16ELb1ELb0EEEJSG_NS5_IJNSR_ISE_SB_EENSR_IS15_SB_EEEEESH_SI_SH_SI_NS1C_6fusion15FusionCallbacksIS1G_NS1K_17LinearCombinationISH_fSH_fLNS_15FloatRoundStyleE2EEESG_S1J_JEEENS4_5SM1004TMEM4LOAD26SM100_TMEM_LOAD_16dp128b8xESY_S19_NS4_17SM75_U32x4_LDSM_NENS4_14SM90_TMA_STOREES19_NS4_17SM90_U32x4_STSM_NENS4_39AutoVectorizingCopyWithAssumedAlignmentILi128EEEEEEvvEEEEvNT_6ParamsE,@function
        .size           _ZN7cutlass13device_kernelINS_4gemm6kernel13GemmUniversalIN4cute5tupleIJiiiiEEENS1_10collective13CollectiveMmaINS1_35MainloopSm100TmaUmmaWarpSpecializedILi3ELi2ELi4ENS5_IJNS4_1CILi1EEESB_SB_EEEEENS5_IJNSA_ILi64EEESE_NSA_ILi128EEEEEENS_10tfloat32_tENS5_IJlSB_lEEESH_SI_NS4_8TiledMMAINS4_8MMA_AtomIJNS4_17SM100_MMA_TF32_SSISH_SH_fLi64ELi64ELNS4_4UMMA5MajorE0ELSN_0ELNSM_7ScaleInE0ELSO_0EEEEEENS4_6LayoutISC_NS5_IJNSA_ILi0EEESS_SS_EEEEENS5_IJNS4_10UnderscoreESV_SV_EEEEENS4_13SM90_TMA_LOADENS4_14ComposedLayoutINS4_7SwizzleILi3ELi4ELi3EEENS4_18smem_ptr_flag_bitsILi32EEENSR_INS5_IJNSA_ILi8EEENSA_ILi32EEEEEENS5_IJS15_SB_EEEEEEEvNS4_8identityESY_S19_vS1A_EENS_8epilogue10collective18CollectiveEpilogueINS1C_23Sm100TmaWarpSpecializedILi3ELi2ELi16ELb1ELb0EEEJSG_NS5_IJNSR_ISE_SB_EENSR_IS15_SB_EEEEESH_SI_SH_SI_NS1C_6fusion15FusionCallbacksIS1G_NS1K_17LinearCombinationISH_fSH_fLNS_15FloatRoundStyleE2EEESG_S1J_JEEENS4_5SM1004TMEM4LOAD26SM100_TMEM_LOAD_16dp128b8xESY_S19_NS4_17SM75_U32x4_LDSM_NENS4_14SM90_TMA_STOREES19_NS4_17SM90_U32x4_STSM_NENS4_39AutoVectorizingCopyWithAssumedAlignmentILi128EEEEEEvvEEEEvNT_6ParamsE,(.L_x_155 - _ZN7cutlass13device_kernelINS_4gemm6kernel13GemmUniversalIN4cute5tupleIJiiiiEEENS1_10collective13CollectiveMmaINS1_35MainloopSm100TmaUmmaWarpSpecializedILi3ELi2ELi4ENS5_IJNS4_1CILi1EEESB_SB_EEEEENS5_IJNSA_ILi64EEESE_NSA_ILi128EEEEEENS_10tfloat32_tENS5_IJlSB_lEEESH_SI_NS4_8TiledMMAINS4_8MMA_AtomIJNS4_17SM100_MMA_TF32_SSISH_SH_fLi64ELi64ELNS4_4UMMA5MajorE0ELSN_0ELNSM_7ScaleInE0ELSO_0EEEEEENS4_6LayoutISC_NS5_IJNSA_ILi0EEESS_SS_EEEEENS5_IJNS4_10UnderscoreESV_SV_EEEEENS4_13SM90_TMA_LOADENS4_14ComposedLayoutINS4_7SwizzleILi3ELi4ELi3EEENS4_18smem_ptr_flag_bitsILi32EEENSR_INS5_IJNSA_ILi8EEENSA_ILi32EEEEEENS5_IJS15_SB_EEEEEEEvNS4_8identityESY_S19_vS1A_EENS_8epilogue10collective18CollectiveEpilogueINS1C_23Sm100TmaWarpSpecializedILi3ELi2ELi16ELb1ELb0EEEJSG_NS5_IJNSR_ISE_SB_EENSR_IS15_SB_EEEEESH_SI_SH_SI_NS1C_6fusion15FusionCallbacksIS1G_NS1K_17LinearCombinationISH_fSH_fLNS_15FloatRoundStyleE2EEESG_S1J_JEEENS4_5SM1004TMEM4LOAD26SM100_TMEM_LOAD_16dp128b8xESY_S19_NS4_17SM75_U32x4_LDSM_NENS4_14SM90_TMA_STOREES19_NS4_17SM90_U32x4_STSM_NENS4_39AutoVectorizingCopyWithAssumedAlignmentILi128EEEEEEvvEEEEvNT_6ParamsE)
        .other          _ZN7cutlass13device_kernelINS_4gemm6kernel13GemmUniversalIN4cute5tupleIJiiiiEEENS1_10collective13CollectiveMmaINS1_35MainloopSm100TmaUmmaWarpSpecializedILi3ELi2ELi4ENS5_IJNS4_1CILi1EEESB_SB_EEEEENS5_IJNSA_ILi64EEESE_NSA_ILi128EEEEEENS_10tfloat32_tENS5_IJlSB_lEEESH_SI_NS4_8TiledMMAINS4_8MMA_AtomIJNS4_17SM100_MMA_TF32_SSISH_SH_fLi64ELi64ELNS4_4UMMA5MajorE0ELSN_0ELNSM_7ScaleInE0ELSO_0EEEEEENS4_6LayoutISC_NS5_IJNSA_ILi0EEESS_SS_EEEEENS5_IJNS4_10UnderscoreESV_SV_EEEEENS4_13SM90_TMA_LOADENS4_14ComposedLayoutINS4_7SwizzleILi3ELi4ELi3EEENS4_18smem_ptr_flag_bitsILi32EEENSR_INS5_IJNSA_ILi8EEENSA_ILi32EEEEEENS5_IJS15_SB_EEEEEEEvNS4_8identityESY_S19_vS1A_EENS_8epilogue10collective18CollectiveEpilogueINS1C_23Sm100TmaWarpSpecializedILi3ELi2ELi16ELb1ELb0EEEJSG_NS5_IJNSR_ISE_SB_EENSR_IS15_SB_EEEEESH_SI_SH_SI_NS1C_6fusion15FusionCallbacksIS1G_NS1K_17LinearCombinationISH_fSH_fLNS_15FloatRoundStyleE2EEESG_S1J_JEEENS4_5SM1004TMEM4LOAD26SM100_TMEM_LOAD_16dp128b8xESY_S19_NS4_17SM75_U32x4_LDSM_NENS4_14SM90_TMA_STOREES19_NS4_17SM90_U32x4_STSM_NENS4_39AutoVectorizingCopyWithAssumedAlignmentILi128EEEEEEvvEEEEvNT_6ParamsE,@"STO_CUDA_ENTRY STV_DEFAULT"
_ZN7cutlass13device_kernelINS_4gemm6kernel13GemmUniversalIN4cute5tupleIJiiiiEEENS1_10collective13CollectiveMmaINS1_35MainloopSm100TmaUmmaWarpSpecializedILi3ELi2ELi4ENS5_IJNS4_1CILi1EEESB_SB_EEEEENS5_IJNSA_ILi64EEESE_NSA_ILi128EEEEEENS_10tfloat32_tENS5_IJlSB_lEEESH_SI_NS4_8TiledMMAINS4_8MMA_AtomIJNS4_17SM100_MMA_TF32_SSISH_SH_fLi64ELi64ELNS4_4UMMA5MajorE0ELSN_0ELNSM_7ScaleInE0ELSO_0EEEEEENS4_6LayoutISC_NS5_IJNSA_ILi0EEESS_SS_EEEEENS5_IJNS4_10UnderscoreESV_SV_EEEEENS4_13SM90_TMA_LOADENS4_14ComposedLayoutINS4_7SwizzleILi3ELi4ELi3EEENS4_18smem_ptr_flag_bitsILi32EEENSR_INS5_IJNSA_ILi8EEENSA_ILi32EEEEEENS5_IJS15_SB_EEEEEEEvNS4_8identityESY_S19_vS1A_EENS_8epilogue10collective18CollectiveEpilogueINS1C_23Sm100TmaWarpSpecializedILi3ELi2ELi16ELb1ELb0EEEJSG_NS5_IJNSR_ISE_SB_EENSR_IS15_SB_EEEEESH_SI_SH_SI_NS1C_6fusion15FusionCallbacksIS1G_NS1K_17LinearCombinationISH_fSH_fLNS_15FloatRoundStyleE2EEESG_S1J_JEEENS4_5SM1004TMEM4LOAD26SM100_TMEM_LOAD_16dp128b8xESY_S19_NS4_17SM75_U32x4_LDSM_NENS4_14SM90_TMA_STOREES19_NS4_17SM90_U32x4_STSM_NENS4_39AutoVectorizingCopyWithAssumedAlignmentILi128EEEEEEvvEEEEvNT_6ParamsE:
[----:B------:R-:W1:Y:S01]  /*0000*/  LDC R1, c[0x0][0x37c] ;  /* 0x0000df00ff017b82 */ /* 0x000e620000000800 */
[----:B------:R-:W2:Y:S01]  /*0010*/  S2R R79, SR_TID.X ;  /* 0x00000000004f7919 */ /* 0x000ea20000002100 */
[----:B------:R-:W3:Y:S01]  /*0020*/  LDCU.64 UR8, c[0x0][0x890] ;  /* 0x00011200ff0877ac */ /* 0x000ee20008000a00 */
[----:B------:R-:W-:Y:S02]  /*0030*/  PRMT R67, RZ, 0x7610, R67 ;  /* 0x00007610ff437816 */ /* 0x000fe40000000043 */
[----:B------:R-:W-:Y:S01]  /*0040*/  ELECT P5, URZ, PT ;  /* 0x0000000000ff782f */ /* 0x000fe200038a0000 */
[----:B------:R-:W4:Y:S01]  /*0050*/  LDCU.64 UR56, c[0x0][0x358] ;  /* 0x00006b00ff3877ac */ /* 0x000f220008000a00 */
[----:B---3--:R-:W-:-:S04]  /*0060*/  UISETP.NE.U32.AND UP0, UPT, UR8, URZ, UPT ;  /* 0x000000ff0800728c */ /* 0x008fc8000bf05070 */
[----:B------:R-:W-:Y:S01]  /*0070*/  UISETP.NE.AND.EX UP0, UPT, UR9, URZ, UPT, UP0 ;  /* 0x000000ff0900728c */ /* 0x000fe2000bf05300 */
[----:B--2---:R-:W-:-:S05]  /*0080*/  SHF.R.U32.HI R73, RZ, 0x5, R79 ;  /* 0x00000005ff497819 */ /* 0x004fca000001164f */
[----:B------:R-:W2:Y:S02]  /*0090*/  SHFL.IDX PT, R0, R73, RZ, 0x1f ;  /* 0x00001fff49007589 */ /* 0x000ea400000e0000 */
[----:B--2---:R-:W-:Y:S01]  /*00a0*/  R2UR UR10, R0 ;  /* 0x00000000000a72ca */ /* 0x004fe200000e0000 */
[----:B-1--4-:R-:W-:-:S14]  /*00b0*/  BRA.U UP0, `(.L_x_0) ;  /* 0x00000001002c7547 */ /* 0x012fdc000b800000 */
[----:B------:R-:W1:Y:S02]  /*00c0*/  LDCU.64 UR4, c[0x0][0x888] ;  /* 0x00011100ff0477ac */ /* 0x000e640008000a00 */
[----:B-1----:R-:W-:-:S04]  /*00d0*/  UISETP.NE.U32.AND UP0, UPT, UR4, URZ, UPT ;  /* 0x000000ff0400728c */ /* 0x002fc8000bf05070 */
[----:B------:R-:W-:-:S09]  /*00e0*/  UISETP.NE.AND.EX UP0, UPT, UR5, URZ, UPT, UP0 ;  /* 0x000000ff0500728c */ /* 0x000fd2000bf05300 */
[----:B------:R-:W-:Y:S05]  /*00f0*/  BRA.U !UP0, `(.L_x_1) ;  /* 0x0000000108107547 */ /* 0x000fea000b800000 */
[----:B------:R-:W1:Y:S02]  /*0100*/  LDC.64 R2, c[0x0][0x888] ;  /* 0x00022200ff027b82 */ /* 0x000e640000000a00 */
[----:B-1----:R1:W5:Y:S01]  /*0110*/  LDG.E R35, desc[UR56][R2.64] ;  /* 0x0000003802237981 */ /* 0x002362000c1e1900 */
[----:B------:R-:W-:Y:S01]  /*0120*/  HFMA2 R67, -RZ, RZ, 0, 5.9604644775390625e-08 ;  /* 0x00000001ff437431 */ /* 0x000fe200000001ff */
[----:B------:R-:W-:Y:S05]  /*0130*/  BRA `(.L_x_0) ;  /* 0x00000000000c7947 */ /* 0x000fea0003800000 */
.L_x_1:
[----:B------:R-:W1:Y:S01]  /*0140*/  LDCU UR4, c[0x0][0x880] ;  /* 0x00011000ff0477ac */ /* 0x000e620008000800 */
[----:B------:R-:W-:Y:S01]  /*0150*/  HFMA2 R67, -RZ, RZ, 0, 5.9604644775390625e-08 ;  /* 0x00000001ff437431 */ /* 0x000fe200000001ff */
[----:B-1----:R-:W-:-:S07]  /*0160*/  MOV R35, UR4 ;  /* 0x0000000400237c02 */ /* 0x002fce0008000f00 */
.L_x_0:
[----:B------:R-:W2:Y:S02]  /*0170*/  LDCU.64 UR4, c[0x0][0x8b0] ;  /* 0x00011600ff0477ac */ /* 0x000ea40008000a00 */
[----:B--2---:R-:W-:-:S04]  /*0180*/  UISETP.NE.U32.AND UP0, UPT, UR4, URZ, UPT ;  /* 0x000000ff0400728c */ /* 0x004fc8000bf05070 */
[----:B------:R-:W-:-:S09]  /*0190*/  UISETP.NE.AND.EX UP0, UPT, UR5, URZ, UPT, UP0 ;  /* 0x000000ff0500728c */ /* 0x000fd2000bf05300 */
[----:B------:R-:W-:Y:S05]  /*01a0*/  BRA.U UP0, `(.L_x_2) ;  /* 0x0000000100247547 */ /* 0x000fea000b800000 */
[----:B------:R-:W2:Y:S02]  /*01b0*/  LDCU.64 UR4, c[0x0][0x8a8] ;  /* 0x00011500ff0477ac */ /* 0x000ea40008000a00 */
[----:B--2---:R-:W-:-:S04]  /*01c0*/  UISETP.NE.U32.AND UP0, UPT, UR4, URZ, UPT ;  /* 0x000000ff0400728c */ /* 0x004fc8000bf05070 */
[----:B------:R-:W-:-:S09]  /*01d0*/  UISETP.NE.AND.EX UP0, UPT, UR5, URZ, UPT, UP0 ;  /* 0x000000ff0500728c */ /* 0x000fd2000bf05300 */
[----:B------:R-:W-:Y:S05]  /*01e0*/  BRA.U !UP0, `(.L_x_3) ;  /* 0x00000001080c7547 */ /* 0x000fea000b800000 */
[----:B-1----:R-:W1:Y:S02]  /*01f0*/  LDC.64 R2, c[0x0][0x8a8] ;  /* 0x00022a00ff027b82 */ /* 0x002e640000000a00 */
[----:B-1----:R2:W5:Y:S01]  /*0200*/  LDG.E R33, desc[UR56][R2.64] ;  /* 0x0000003802217981 */ /* 0x002562000c1e1900 */
[----:B------:R-:W-:Y:S05]  /*0210*/  BRA `(.L_x_2) ;  /* 0x0000000000087947 */ /* 0x000fea0003800000 */
.L_x_3:
[----:B------:R-:W2:Y:S02]  /*0220*/  LDCU UR4, c[0x0][0x8a0] ;  /* 0x00011400ff0477ac */ /* 0x000ea40008000800 */
[----:B--2---:R-:W-:Y:S02]  /*0230*/  MOV R33, UR4 ;  /* 0x0000000400217c02 */ /* 0x004fe40008000f00 */
.L_x_2:
[----:B------:R-:W-:Y:S01]  /*0240*/  IMAD.U32 R0, RZ, RZ, UR10 ;  /* 0x0000000aff007e24 */ /* 0x000fe2000f8e00ff */
[----:B------:R-:W-:Y:S04]  /*0250*/  BSSY.RECONVERGENT B0, `(.L_x_4) ;  /* 0x000000c000007945 */ /* 0x000fe80003800200 */
[C---:B------:R-:W-:Y:S02]  /*0260*/  ISETP.NE.OR P1, PT, R0.reuse, 0x1, !P5 ;  /* 0x000000010000780c */ /* 0x040fe40006f25670 */
[----:B------:R-:W-:-:S11]  /*0270*/  ISETP.NE.OR P0, PT, R0, 0x3, !P5 ;  /* 0x000000030000780c */ /* 0x000fd60006f05670 */
[----:B------:R-:W-:Y:S05]  /*0280*/  @P1 BRA `(.L_x_5) ;  /* 0x0000000000201947 */ /* 0x000fea0003800000 */
[----:B------:R-:W3:Y:S02]  /*0290*/  LDCU.64 UR4, c[0x0][0x348] ;  /* 0x00006900ff0477ac */ /* 0x000ee40008000a00 */
[----:B---3--:R-:W-:Y:S02]  /*02a0*/  UIADD3 UR6, UP1, UPT, UR4, 0x80, URZ ;  /* 0x0000008004067890 */ /* 0x008fe4000ff3e0ff */
[----:B------:R-:W-:Y:S02]  /*02b0*/  UIADD3 UR4, UP0, UPT, UR4, 0x180, URZ ;  /* 0x0000018004047890 */ /* 0x000fe4000ff1e0ff */
[----:B------:R-:W-:Y:S02]  /*02c0*/  UIADD3.X UR7, UPT, UPT, URZ, UR5, URZ, UP1, !UPT ;  /* 0x00000005ff077290 */ /* 0x000fe40008ffe4ff */
[----:B------:R-:W-:-:S07]  /*02d0*/  UIADD3.X UR5, UPT, UPT, URZ, UR5, URZ, UP0, !UPT ;  /* 0x00000005ff057290 */ /* 0x000fce00087fe4ff */
[----:B------:R3:W-:Y:S02]  /*02e0*/  UTMACCTL.PF [UR6] ;  /* 0x00000000060079b9 */ /* 0x0007e40008040000 */
[----:B------:R3:W-:Y:S02]  /*02f0*/  UTMACCTL.PF [UR4] ;  /* 0x00000000040079b9 */ /* 0x0007e40008040000 */
[----:B---3--:R-:W-:Y:S01]  /*0300*/  NOP ;  /* 0x0000000000007918 */ /* 0x008fe20000000000 */
.L_x_5:
[----:B------:R-:W-:Y:S05]  /*0310*/  BSYNC.RECONVERGENT B0 ;  /* 0x0000000000007941 */ /* 0x000fea0003800200 */
.L_x_4:
[----:B------:R-:W-:Y:S04]  /*0320*/  BSSY.RECONVERGENT B0, `(.L_x_6) ;  /* 0x000000a000007945 */ /* 0x000fe80003800200 */
        /* <DEDUP_REMOVED lines=9> */
.L_x_7:
[----:B------:R-:W-:Y:S05]  /*03c0*/  BSYNC.RECONVERGENT B0 ;  /* 0x0000000000007941 */ /* 0x000fea0003800200 */
.L_x_6:
[----:B------:R-:W3:Y:S01]  /*03d0*/  LDCU.64 UR4, c[0x0][0x888] ;  /* 0x00011100ff0477ac */ /* 0x000ee20008000a00 */
[----:B------:R-:W-:Y:S02]  /*03e0*/  UISETP.EQ.U32.AND UP1, UPT, UR8, URZ, UPT ;  /* 0x000000ff0800728c */ /* 0x000fe4000bf22070 */
[----:B------:R-:W-:Y:S02]  /*03f0*/  UPLOP3.LUT UP2, UPT, UPT, UPT, UPT, 0x80, 0x8 ;  /* 0x000000000008789c */ /* 0x000fe40003f4f070 */
[----:B---3--:R-:W-:-:S04]  /*0400*/  UISETP.NE.U32.AND UP0, UPT, UR4, URZ, UPT ;  /* 0x000000ff0400728c */ /* 0x008fc8000bf05070 */
[----:B------:R-:W-:-:S04]  /*0410*/  UISETP.NE.AND.EX UP0, UPT, UR5, URZ, UPT, UP0 ;  /* 0x000000ff0500728c */ /* 0x000fc8000bf05300 */
[----:B------:R-:W-:-:S04]  /*0420*/  UISETP.EQ.OR.EX UP3, UPT, UR9, URZ, !UP0, UP1 ;  /* 0x000000ff0900728c */ /* 0x000fc8000c762710 */
[----:B------:R-:W-:-:S05]  /*0430*/  UP2UR UR43, UPR, URZ, 0x8 ;  /* 0x00000008ff2b7883 */ /* 0x000fca0008000000 */
[----:B------:R-:W-:Y:S07]  /*0440*/  BRA.U !UP3, `(.L_x_8) ;  /* 0x000000010b207547 */ /* 0x000fee000b800000 */
[----:B------:R-:W-:Y:S01]  /*0450*/  UISETP.NE.U32.AND UP2, UPT, UR8, URZ, UPT ;  /* 0x000000ff0800728c */ /* 0x000fe2000bf45070 */
[----:B-----5:R-:W-:Y:S01]  /*0460*/  FSETP.NEU.AND P0, PT, R35, RZ, PT ;  /* 0x000000ff2300720b */ /* 0x020fe20003f0d000 */
[----:B------:R-:W-:Y:S02]  /*0470*/  USEL UR4, URZ, 0xffffffff, UP0 ;  /* 0xffffffffff047887 */ /* 0x000fe40008000000 */
[----:B------:R-:W-:-:S10]  /*0480*/  UISETP.NE.AND.EX UP2, UPT, UR9, URZ, UPT, UP2 ;  /* 0x000000ff0900728c */ /* 0x000fd4000bf45320 */
[----:B------:R-:W-:Y:S01]  /*0490*/  VOTEU.ANY UP1, P0 ;  /* 0x0000000000ff7886 */ /* 0x000fe20000020100 */
[----:B------:R-:W-:-:S04]  /*04a0*/  @!UP2 USEL UR4, URZ, 0xffffffff, UP1 ;  /* 0xffffffffff04a887 */ /* 0x000fc80008800000 */
[----:B------:R-:W-:-:S04]  /*04b0*/  ULOP3.LUT UR4, UR4, 0x1, URZ, 0xc0, !UPT ;  /* 0x0000000104047892 */ /* 0x000fc8000f8ec0ff */
[----:B------:R-:W-:-:S11]  /*04c0*/  UISETP.NE.U32.AND UP2, UPT, UR4, 0x1, UPT ;  /* 0x000000010400788c */ /* 0x000fd6000bf45070 */
.L_x_8:
[----:B-12---:R-:W1:Y:S01]  /*04d0*/  SHFL.IDX PT, R2, R73, RZ, 0x1f ;  /* 0x00001fff49027589 */ /* 0x006e6200000e0000 */
[----:B------:R-:W-:-:S04]  /*04e0*/  UISETP.NE.AND UP1, UPT, UR10, 0x2, UPT ;  /* 0x000000020a00788c */ /* 0x000fc8000bf25270 */
[----:B------:R-:W-:Y:S01]  /*04f0*/  USEL UR20, URZ, 0x1, UP1 ;  /* 0x00000001ff147887 */ /* 0x000fe20008800000 */
[----:B-1----:R-:W-:-:S13]  /*0500*/  ISETP.NE.AND P0, PT, R2, RZ, PT ;  /* 0x000000ff0200720c */ /* 0x002fda0003f05270 */
[----:B------:R-:W-:Y:S05]  /*0510*/  @P0 BRA `(.L_x_9) ;  /* 0x0000000000400947 */ /* 0x000fea0003800000 */
[----:B------:R-:W1:Y:S01]  /*0520*/  S2UR UR4, SR_CgaCtaId ;  /* 0x00000000000479c3 */ /* 0x000e620000008800 */
[----:B------:R-:W-:Y:S01]  /*0530*/  UMOV UR5, 0x400 ;  /* 0x0000040000057882 */ /* 0x000fe20000000000 */
[----:B------:R-:W-:Y:S01]  /*0540*/  UMOV UR6, 0x1 ;  /* 0x0000000100067882 */ /* 0x000fe20000000000 */
[----:B------:R-:W-:Y:S01]  /*0550*/  ELECT P0, URZ, PT ;  /* 0x0000000000ff782f */ /* 0x000fe20003800000 */
[----:B------:R-:W-:-:S04]  /*0560*/  UIADD3 UR6, UPT, UPT, -UR6, 0x100000, URZ ;  /* 0x0010000006067890 */ /* 0x000fc8000fffe1ff */
[----:B------:R-:W-:Y:S02]  /*0570*/  USHF.L.U32 UR7, UR6, 0xb, URZ ;  /* 0x0000000b06077899 */ /* 0x000fe400080006ff */
[----:B------:R-:W-:Y:S02]  /*0580*/  USHF.L.U32 UR6, UR6, 0x1, URZ ;  /* 0x0000000106067899 */ /* 0x000fe400080006ff */
[----:B-1----:R-:W-:Y:S01]  /*0590*/  ULEA UR4, UR4, UR5, 0x18 ;  /* 0x0000000504047291 */ /* 0x002fe2000f8ec0ff */
[----:B------:R-:W1:Y:S11]  /*05a0*/  FENCE.VIEW.ASYNC.S ;  /* 0x00000000000073c6 */ /* 0x000e760000000000 */
[----:B-1----:R1:W2:Y:S01]  /*05b0*/  SYNCS.EXCH.64 URZ, [UR4], UR6 ;  /* 0x0000000604ff75b2 */ /* 0x0022a20008000100 */
[----:B------:R1:W3:Y:S01]  /*05c0*/  SYNCS.EXCH.64 URZ, [UR4+0x18], UR6 ;  /* 0x0000180604ff75b2 */ /* 0x0002e20008000100 */
[----:B------:R1:W4:Y:S01]  /*05d0*/  SYNCS.EXCH.64 URZ, [UR4+0x8], UR6 ;  /* 0x0000080604ff75b2 */ /* 0x0003220008000100 */
[----:B------:R1:W1:Y:S01]  /*05e0*/  SYNCS.EXCH.64 URZ, [UR4+0x20], UR6 ;  /* 0x0000200604ff75b2 */ /* 0x0002620008000100 */
[----:B------:R1:W1:Y:S01]  /*05f0*/  SYNCS.EXCH.64 URZ, [UR4+0x10], UR6 ;  /* 0x0000100604ff75b2 */ /* 0x0002620008000100 */
[----:B------:R1:W1:Y:S01]  /*0600*/  SYNCS.EXCH.64 URZ, [UR4+0x28], UR6 ;  /* 0x0000280604ff75b2 */ /* 0x0002620008000100 */
[----:B------:R-:W-:Y:S01]  /*0610*/  NOP ;  /* 0x0000000000007918 */ /* 0x000fe20000000000 */
.L_x_9:
[----:B------:R-:W2:Y:S01]  /*0620*/  SHFL.IDX PT, R2, R73, RZ, 0x1f ;  /* 0x00001fff49027589 */ /* 0x000ea200000e0000 */
[----:B------:R-:W-:Y:S01]  /*0630*/  NOP ;  /* 0x0000000000007918 */ /* 0x000fe20000000000 */
[----:B--2---:R-:W-:-:S13]  /*0640*/  ISETP.NE.AND P0, PT, R2, 0x1, PT ;  /* 0x000000010200780c */ /* 0x004fda0003f05270 */
[----:B------:R-:W-:Y:S05]  /*0650*/  @P0 BRA `(.L_x_10) ;  /* 0x0000000000500947 */ /* 0x000fea0003800000 */
[----:B-1----:R-:W1:Y:S01]  /*0660*/  S2UR UR4, SR_CgaCtaId ;  /* 0x00000000000479c3 */ /* 0x002e620000008800 */
[----:B------:R-:W-:Y:S01]  /*0670*/  UMOV UR5, 0x400 ;  /* 0x0000040000057882 */ /* 0x000fe20000000000 */
[----:B------:R-:W-:Y:S01]  /*0680*/  UMOV UR8, 0x20 ;  /* 0x0000002000087882 */ /* 0x000fe20000000000 */
[----:B------:R-:W-:Y:S01]  /*0690*/  UMOV UR6, 0x80 ;  /* 0x0000008000067882 */ /* 0x000fe20000000000 */
[----:B------:R-:W-:-:S04]  /*06a0*/  UIADD3 UR8, UPT, UPT, -UR8, 0x100000, URZ ;  /* 0x0010000008087890 */ /* 0x000fc8000fffe1ff */
[----:B------:R-:W-:Y:S02]  /*06b0*/  USHF.L.U32 UR9, UR8, 0xb, URZ ;  /* 0x0000000b08097899 */ /* 0x000fe400080006ff */
[----:B------:R-:W-:Y:S02]  /*06c0*/  USHF.L.U32 UR8, UR8, 0x1, URZ ;  /* 0x0000000108087899 */ /* 0x000fe400080006ff */
[----:B------:R-:W-:-:S04]  /*06d0*/  UIADD3 UR6, UPT, UPT, -UR6, 0x100000, URZ ;  /* 0x0010000006067890 */ /* 0x000fc8000fffe1ff */
[----:B------:R-:W-:Y:S02]  /*06e0*/  USHF.L.U32 UR7, UR6, 0xb, URZ ;  /* 0x0000000b06077899 */ /* 0x000fe400080006ff */
[----:B------:R-:W-:Y:S01]  /*06f0*/  USHF.L.U32 UR6, UR6, 0x1, URZ ;  /* 0x0000000106067899 */ /* 0x000fe200080006ff */
[----:B------:R-:W-:Y:S01]  /*0700*/  ELECT P0, URZ, PT ;  /* 0x0000000000ff782f */ /* 0x000fe20003800000 */
[----:B-1----:R-:W-:Y:S01]  /*0710*/  ULEA UR4, UR4, UR5, 0x18 ;  /* 0x0000000504047291 */ /* 0x002fe2000f8ec0ff */
[----:B------:R-:W1:Y:S11]  /*0720*/  FENCE.VIEW.ASYNC.S ;  /* 0x00000000000073c6 */ /* 0x000e760000000000 */
[----:B-1----:R2:W1:Y:S01]  /*0730*/  SYNCS.EXCH.64 URZ, [UR4+0x30], UR8 ;  /* 0x0000300804ff75b2 */ /* 0x0024620008000100 */
[----:B------:R2:W1:Y:S01]  /*0740*/  SYNCS.EXCH.64 URZ, [UR4+0x48], UR6 ;  /* 0x0000480604ff75b2 */ /* 0x0004620008000100 */
[----:B------:R2:W1:Y:S01]  /*0750*/  SYNCS.EXCH.64 URZ, [UR4+0x38], UR8 ;  /* 0x0000380804ff75b2 */ /* 0x0004620008000100 */
[----:B------:R2:W1:Y:S01]  /*0760*/  SYNCS.EXCH.64 URZ, [UR4+0x50], UR6 ;  /* 0x0000500604ff75b2 */ /* 0x0004620008000100 */
[----:B------:R2:W1:Y:S01]  /*0770*/  SYNCS.EXCH.64 URZ, [UR4+0x40], UR8 ;  /* 0x0000400804ff75b2 */ /* 0x0004620008000100 */
[----:B------:R2:W1:Y:S02]  /*0780*/  SYNCS.EXCH.64 URZ, [UR4+0x58], UR6 ;  /* 0x0000580604ff75b2 */ /* 0x0004640008000100 */
[----:B--2---:R-:W-:Y:S01]  /*0790*/  NOP ;  /* 0x0000000000007918 */ /* 0x004fe20000000000 */
.L_x_10:
[----:B------:R-:W2:Y:S01]  /*07a0*/  SHFL.IDX PT, R2, R73, RZ, 0x1f ;  /* 0x00001fff49027589 */ /* 0x000ea200000e0000 */
[----:B------:R-:W-:Y:S01]  /*07b0*/  NOP ;  /* 0x0000000000007918 */ /* 0x000fe20000000000 */
[----:B--2---:R-:W-:-:S13]  /*07c0*/  ISETP.NE.AND P0, PT, R2, 0x3, PT ;  /* 0x000000030200780c */ /* 0x004fda0003f05270 */
[----:B------:R-:W-:Y:S05]  /*07d0*/  @P0 BRA `(.L_x_11) ;  /* 0x0000000000300947 */ /* 0x000fea0003800000 */
[----:B-1----:R-:W1:Y:S01]  /*07e0*/  S2UR UR6, SR_CgaCtaId ;  /* 0x00000000000679c3 */ /* 0x002e620000008800 */
[----:B------:R-:W-:Y:S01]  /*07f0*/  UMOV UR4, 0x400 ;  /* 0x0000040000047882 */ /* 0x000fe20000000000 */
[----:B------:R-:W-:Y:S01]  /*0800*/  UMOV UR5, 0x20 ;  /* 0x0000002000057882 */ /* 0x000fe20000000000 */
[----:B------:R-:W-:Y:S01]  /*0810*/  ELECT P0, URZ, PT ;  /* 0x0000000000ff782f */ /* 0x000fe20003800000 */
[----:B-1----:R-:W-:Y:S02]  /*0820*/  ULEA UR6, UR6, UR4, 0x18 ;  /* 0x0000000406067291 */ /* 0x002fe4000f8ec0ff */
[----:B------:R-:W-:-:S04]  /*0830*/  UIADD3 UR4, UPT, UPT, -UR5, 0x100000, URZ ;  /* 0x0010000005047890 */ /* 0x000fc8000fffe1ff */
[----:B------:R-:W-:Y:S02]  /*0840*/  USHF.L.U32 UR5, UR4, 0xb, URZ ;  /* 0x0000000b04057899 */ /* 0x000fe400080006ff */
[----:B------:R-:W-:Y:S01]  /*0850*/  USHF.L.U32 UR4, UR4, 0x1, URZ ;  /* 0x0000000104047899 */ /* 0x000fe200080006ff */
[----:B------:R-:W1:Y:S11]  /*0860*/  FENCE.VIEW.ASYNC.S ;  /* 0x00000000000073c6 */ /* 0x000e760000000000 */
[----:B-1----:R2:W1:Y:S01]  /*0870*/  SYNCS.EXCH.64 URZ, [UR6+0x60], UR4 ;  /* 0x0000600406ff75b2 */ /* 0x0024620008000100 */
[----:B------:R2:W1:Y:S02]  /*0880*/  SYNCS.EXCH.64 URZ, [UR6+0x68], UR4 ;  /* 0x0000680406ff75b2 */ /* 0x0004640008000100 */
[----:B--2---:R-:W-:Y:S01]  /*0890*/  NOP ;  /* 0x0000000000007918 */ /* 0x004fe20000000000 */
.L_x_11:
[----:B------:R-:W2:Y:S01]  /*08a0*/  SHFL.IDX PT, R2, R73, RZ, 0x1f ;  /* 0x00001fff49027589 */ /* 0x000ea200000e0000 */
[----:B------:R-:W-:Y:S01]  /*08b0*/  NOP ;  /* 0x0000000000007918 */ /* 0x000fe20000000000 */
[----:B--2---:R-:W-:-:S13]  /*08c0*/  ISETP.NE.AND P0, PT, R2, 0x4, PT ;  /* 0x000000040200780c */ /* 0x004fda0003f05270 */
[----:B------:R-:W-:Y:S05]  /*08d0*/  @P0 BRA `(.L_x_12) ;  /* 0x00000000004c0947 */ /* 0x000fea0003800000 */
[----:B-1----:R-:W1:Y:S01]  /*08e0*/  S2UR UR6, SR_CgaCtaId ;  /* 0x00000000000679c3 */ /* 0x002e620000008800 */
[----:B------:R-:W-:Y:S01]  /*08f0*/  UMOV UR4, 0x100 ;  /* 0x0000010000047882 */ /* 0x000fe20000000000 */
[----:B------:R-:W-:Y:S01]  /*0900*/  UMOV UR5, 0x400 ;  /* 0x0000040000057882 */ /* 0x000fe20000000000 */
[----:B------:R-:W-:Y:S01]  /*0910*/  USEL UR4, UR4, 0xe0, UP2 ;  /* 0x000000e004047887 */ /* 0x000fe20009000000 */
[----:B------:R-:W-:Y:S01]  /*0920*/  UMOV UR8, 0x1 ;  /* 0x0000000100087882 */ /* 0x000fe20000000000 */
[----:B------:R-:W-:Y:S01]  /*0930*/  ELECT P0, URZ, PT ;  /* 0x0000000000ff782f */ /* 0x000fe20003800000 */
[----:B------:R-:W-:-:S04]  /*0940*/  UIADD3 UR8, UPT, UPT, -UR8, 0x100000, URZ ;  /* 0x0010000008087890 */ /* 0x000fc8000fffe1ff */
[----:B------:R-:W-:Y:S02]  /*0950*/  USHF.L.U32 UR9, UR8, 0xb, URZ ;  /* 0x0000000b08097899 */ /* 0x000fe400080006ff */
[----:B------:R-:W-:Y:S02]  /*0960*/  USHF.L.U32 UR8, UR8, 0x1, URZ ;  /* 0x0000000108087899 */ /* 0x000fe400080006ff */
[----:B-1----:R-:W-:Y:S02]  /*0970*/  ULEA UR6, UR6, UR5, 0x18 ;  /* 0x0000000506067291 */ /* 0x002fe4000f8ec0ff */
[----:B------:R-:W-:-:S04]  /*0980*/  UIADD3 UR4, UPT, UPT, -UR4, 0x100000, URZ ;  /* 0x0010000004047890 */ /* 0x000fc8000fffe1ff */
[----:B------:R-:W-:Y:S02]  /*0990*/  USHF.L.U32 UR5, UR4, 0xb, URZ ;  /* 0x0000000b04057899 */ /* 0x000fe400080006ff */
[----:B------:R-:W-:Y:S01]  /*09a0*/  USHF.L.U32 UR4, UR4, 0x1, URZ ;  /* 0x0000000104047899 */ /* 0x000fe200080006ff */
[----:B------:R-:W1:Y:S03]  /*09b0*/  FENCE.VIEW.ASYNC.S ;  /* 0x00000000000073c6 */ /* 0x000e660000000000 */
[----:B-1----:R2:W1:Y:S08]  /*09c0*/  SYNCS.EXCH.64 URZ, [UR6+0x70], UR8 ;  /* 0x0000700806ff75b2 */ /* 0x0024700008000100 */
[----:B------:R2:W1:Y:S01]  /*09d0*/  SYNCS.EXCH.64 URZ, [UR6+0x80], UR4 ;  /* 0x0000800406ff75b2 */ /* 0x0004620008000100 */
[----:B------:R2:W1:Y:S01]  /*09e0*/  SYNCS.EXCH.64 URZ, [UR6+0x78], UR8 ;  /* 0x0000780806ff75b2 */ /* 0x0004620008000100 */
[----:B------:R2:W1:Y:S02]  /*09f0*/  SYNCS.EXCH.64 URZ, [UR6+0x88], UR4 ;  /* 0x0000880406ff75b2 */ /* 0x0004640008000100 */
[----:B--2---:R-:W-:Y:S01]  /*0a00*/  NOP ;  /* 0x0000000000007918 */ /* 0x004fe20000000000 */
.L_x_12:
        /* <DEDUP_REMOVED lines=22> */
[----:B------:R2:W1:Y:S01]  /*0b70*/  SYNCS.EXCH.64 URZ, [UR4+0xc0], UR6 ;  /* 0x0000c00604ff75b2 */ /* 0x0004620008000100 */
[----:B------:R2:W1:Y:S01]  /*0b80*/  SYNCS.EXCH.64 URZ, [UR4+0xa8], UR8 ;  /* 0x0000a80804ff75b2 */ /* 0x0004620008000100 */
[----:B------:R2:W1:Y:S02]  /*0b90*/  SYNCS.EXCH.64 URZ, [UR4+0xc8], UR6 ;  /* 0x0000c80604ff75b2 */ /* 0x0004640008000100 */
[----:B--2---:R-:W-:Y:S01]  /*0ba0*/  NOP ;  /* 0x0000000000007918 */ /* 0x004fe20000000000 */
.L_x_13:
        /* <DEDUP_REMOVED lines=13> */
[----:B-1----:R2:W1:Y:S01]  /*0c80*/  SYNCS.EXCH.64 URZ, [UR4+0xd0], UR6 ;  /* 0x0000d00604ff75b2 */ /* 0x0024620008000100 */
[----:B------:R2:W1:Y:S01]  /*0c90*/  SYNCS.EXCH.64 URZ, [UR4+0xe0], UR6 ;  /* 0x0000e00604ff75b2 */ /* 0x0004620008000100 */
[----:B------:R2:W1:Y:S01]  /*0ca0*/  SYNCS.EXCH.64 URZ, [UR4+0xd8], UR6 ;  /* 0x0000d80604ff75b2 */ /* 0x0004620008000100 */
[----:B------:R2:W1:Y:S02]  /*0cb0*/  SYNCS.EXCH.64 URZ, [UR4+0xe8], UR6 ;  /* 0x0000e80604ff75b2 */ /* 0x0004640008000100 */
[----:B--2---:R-:W-:Y:S01]  /*0cc0*/  NOP ;  /* 0x0000000000007918 */ /* 0x004fe20000000000 */
.L_x_14:
[----:B------:R-:W2:Y:S01]  /*0cd0*/  S2UR UR5, SR_CTAID.X ;  /* 0x00000000000579c3 */ /* 0x000ea20000002500 */
[----:B------:R-:W-:-:S05]  /*0ce0*/  CS2R.32 R68, SR_CgaSize ;  /* 0x0000000000447805 */ /* 0x000fca0000008a00 */
[----:B------:R-:W-:-:S05]  /*0cf0*/  IMAD R68, R68, -0xa0, RZ ;  /* 0xffffff6044447824 */ /* 0x000fca00078e02ff */
[----:B-1----:R-:W-:-:S14]  /*0d00*/  R2UR UR7, R68 ;  /* 0x00000000440772ca */ /* 0x002fdc00000e0000 */
[----:B------:R-:W1:Y:S01]  /*0d10*/  LDCU UR7, c[0x0][UR7+0x2b0] ;  /* 0x00005600070777ac */ /* 0x000e620008000800 */
[----:B------:R-:W-:Y:S01]  /*0d20*/  NOP ;  /* 0x0000000000007918 */ /* 0x000fe20000000000 */
[----:B------:R-:W-:-:S05]  /*0d30*/  CS2R.32 R68, SR_CgaSize ;  /* 0x0000000000447805 */ /* 0x000fca0000008a00 */
[----:B------:R-:W-:-:S05]  /*0d40*/  IMAD R68, R68, -0xa0, RZ ;  /* 0xffffff6044447824 */ /* 0x000fca00078e02ff */
[----:B------:R-:W-:-:S14]  /*0d50*/  R2UR UR6, R68 ;  /* 0x00000000440672ca */ /* 0x000fdc00000e0000 */
[----:B------:R-:W3:Y:S01]  /*0d60*/  LDCU UR6, c[0x0][UR6+0x2b4] ;  /* 0x00005680060677ac */ /* 0x000ee20008000800 */
[----:B------:R-:W4:Y:S08]  /*0d70*/  S2UR UR4, SR_CTAID.Y ;  /* 0x00000000000479c3 */ /* 0x000f300000002600 */
[----:B------:R-:W3:Y:S01]  /*0d80*/  LDC R9, c[0x0][0xb24] ;  /* 0x0002c900ff097b82 */ /* 0x000ee20000000800 */
[----:B--2---:R-:W-:-:S02]  /*0d90*/  I2FP.F32.U32 R4, UR5 ;  /* 0x0000000500047c45 */ /* 0x004fc40008201000 */
[----:B------:R-:W-:-:S05]  /*0da0*/  CS2R.32 R5, SR_CgaSize ;  /* 0x0000000000057805 */ /* 0x000fca0000008a00 */
[----:B------:R-:W-:-:S06]  /*0db0*/  IMAD R5, R5, -0xa0, RZ ;  /* 0xffffff6005057824 */ /* 0x000fcc00078e02ff */
[----:B------:R-:W2:Y:S01]  /*0dc0*/  LDC R5, c[0x0][R5+0x2a0] ;  /* 0x0000a80005057b82 */ /* 0x000ea20000000800 */
[----:B------:R-:W-:Y:S01]  /*0dd0*/  MOV R21, UR5 ;  /* 0x0000000500157c02 */ /* 0x000fe20008000f00 */
[----:B-1----:R-:W-:Y:S01]  /*0de0*/  FMUL R4, R4, UR7 ;  /* 0x0000000704047c20 */ /* 0x002fe20008400000 */
[----:B----4-:R-:W-:Y:S02]  /*0df0*/  I2FP.F32.U32 R2, UR4 ;  /* 0x0000000400027c45 */ /* 0x010fe40008201000 */
[----:B------:R-:W-:-:S05]  /*0e00*/  CS2R.32 R3, SR_CgaSize ;  /* 0x0000000000037805 */ /* 0x000fca0000008a00 */
[----:B------:R-:W-:-:S06]  /*0e10*/  IMAD R3, R3, -0xa0, RZ ;  /* 0xffffff6003037824 */ /* 0x000fcc00078e02ff */
[----:B------:R-:W1:Y:S01]  /*0e20*/  LDC R3, c[0x0][R3+0x2a4] ;  /* 0x0000a90003037b82 */ /* 0x000e620000000800 */
[----:B------:R-:W4:Y:S01]  /*0e30*/  F2I.U32.TRUNC.NTZ R68, R4 ;  /* 0x0000000400447305 */ /* 0x000f22000020f000 */
[----:B------:R-:W-:Y:S01]  /*0e40*/  MOV R20, UR4 ;  /* 0x0000000400147c02 */ /* 0x000fe20008000f00 */
[----:B---3--:R-:W-:-:S05]  /*0e50*/  FMUL R2, R2, UR6 ;  /* 0x0000000602027c20 */ /* 0x008fca0008400000 */
[----:B------:R-:W-:Y:S01]  /*0e60*/  BAR.SYNC.DEFER_BLOCKING 0x0 ;  /* 0x0000000000007b1d */ /* 0x000fe20000010000 */
[----:B------:R-:W-:-:S05]  /*0e70*/  ISETP.GE.AND P0, PT, R9, 0x1, PT ;  /* 0x000000010900780c */ /* 0x000fca0003f06270 */
[----:B------:R-:W3:Y:S02]  /*0e80*/  F2I.U32.TRUNC.NTZ R66, R2 ;  /* 0x0000000200427305 */ /* 0x000ee4000020f000 */
[----:B------:R-:W1:Y:S01]  /*0e90*/  S2UR UR60, SR_CTAID.Z ;  /* 0x00000000003c79c3 */ /* 0x000e620000002700 */
[----:B----4-:R-:W-:-:S05]  /*0ea0*/  IADD3 R68, PT, PT, -R68, RZ, RZ ;  /* 0x000000ff44447210 */ /* 0x010fca0007ffe1ff */
[----:B--2---:R-:W-:Y:S01]  /*0eb0*/  IMAD R68, R5, R68, UR5 ;  /* 0x0000000505447e24 */ /* 0x004fe2000f8e0244 */
[----:B---3--:R-:W-:-:S05]  /*0ec0*/  IADD3 R66, PT, PT, -R66, RZ, RZ ;  /* 0x000000ff42427210 */ /* 0x008fca0007ffe1ff */
[----:B-1----:R-:W-:Y:S01]  /*0ed0*/  IMAD R66, R3, R66, UR4 ;  /* 0x0000000403427e24 */ /* 0x002fe2000f8e0242 */
[----:B------:R-:W-:Y:S06]  /*0ee0*/  @!P0 BRA `(.L_x_15) ;  /* 0x0000000000b88947 */ /* 0x000fec0003800000 */
[----:B------:R-:W1:Y:S01]  /*0ef0*/  LDC.64 R4, c[0x0][0xb18] ;  /* 0x0002c600ff047b82 */ /* 0x000e620000000a00 */
[----:B------:R-:W-:-:S07]  /*0f00*/  ISETP.NE.AND P0, PT, R9, 0x1, PT ;  /* 0x000000010900780c */ /* 0x000fce0003f05270 */
[----:B------:R-:W2:Y:S08]  /*0f10*/  LDC R10, c[0x0][0xb0c] ;  /* 0x0002c300ff0a7b82 */ /* 0x000eb00000000800 */
[----:B------:R-:W3:Y:S08]  /*0f20*/  LDC R11, c[0x0][0x370] ;  /* 0x0000dc00ff0b7b82 */ /* 0x000ef00000000800 */
[----:B------:R-:W4:Y:S01]  /*0f30*/  LDC R12, c[0x0][0x374] ;  /* 0x0000dd00ff0c7b82 */ /* 0x000f220000000800 */
[----:B-1----:R-:W-:-:S07]  /*0f40*/  ISETP.NE.AND P1, PT, R4, 0x1, PT ;  /* 0x000000010400780c */ /* 0x002fce0003f25270 */
[----:B------:R-:W3:Y:S01]  /*0f50*/  LDC.64 R6, c[0x0][0xb10] ;  /* 0x0002c400ff067b82 */ /* 0x000ee20000000a00 */
[----:B--2---:R-:W-:-:S07]  /*0f60*/  ISETP.NE.AND P2, PT, R10, 0x1, PT ;  /* 0x000000010a00780c */ /* 0x004fce0003f45270 */
[----:B------:R-:W1:Y:S08]  /*0f70*/  LDC R8, c[0x0][0xb20] ;  /* 0x0002c800ff087b82 */ /* 0x000e700000000800 */
[----:B------:R-:W2:Y:S01]  /*0f80*/  LDC.64 R2, c[0x0][0xb28] ;  /* 0x0002ca00ff027b82 */ /* 0x000ea20000000a00 */
[----:B----4-:R-:W-:-:S04]  /*0f90*/  IMAD.HI.U32 R13, R12, R5, RZ ;  /* 0x000000050c0d7227 */ /* 0x010fc800078e00ff */
[----:B------:R-:W-:-:S04]  /*0fa0*/  IMAD.HI.U32 R5, R20, R5, RZ ;  /* 0x0000000514057227 */ /* 0x000fc800078e00ff */
[----:B---3--:R-:W-:-:S04]  /*0fb0*/  IMAD.HI.U32 R14, R11, R6, RZ ;  /* 0x000000060b0e7227 */ /* 0x008fc800078e00ff */
[C---:B------:R-:W-:Y:S01]  /*0fc0*/  IMAD.HI.U32 R16, R21.reuse, R6, RZ ;  /* 0x0000000615107227 */ /* 0x040fe200078e00ff */
[-C--:B------:R-:W-:Y:S02]  /*0fd0*/  @P2 SHF.R.U32.HI R11, RZ, R7.reuse, R14 ;  /* 0x00000007ff0b2219 */ /* 0x080fe4000001160e */
[-C--:B-1----:R-:W-:Y:S02]  /*0fe0*/  @P1 SHF.R.U32.HI R12, RZ, R8.reuse, R13 ;  /* 0x00000008ff0c1219 */ /* 0x082fe4000001160d */
[----:B------:R-:W-:Y:S02]  /*0ff0*/  SHF.R.U32.HI R5, RZ, R8, R5 ;  /* 0x00000008ff057219 */ /* 0x000fe40000011605 */
[----:B------:R-:W-:Y:S02]  /*1000*/  SHF.R.U32.HI R16, RZ, R7, R16 ;  /* 0x00000007ff107219 */ /* 0x000fe40000011610 */
[----:B------:R-:W-:Y:S01]  /*1010*/  SEL R5, R20, R5, !P1 ;  /* 0x0000000514057207 */ /* 0x000fe20004800000 */
[----:B--2---:R-:W-:Y:S01]  /*1020*/  IMAD.HI.U32 R14, R12, R2, RZ ;  /* 0x000000020c0e7227 */ /* 0x004fe200078e00ff */
[----:B------:R-:W-:-:S02]  /*1030*/  SEL R7, R21, R16, !P2 ;  /* 0x0000001015077207 */ /* 0x000fc40005000000 */
[----:B------:R-:W-:Y:S01]  /*1040*/  IADD3 R13, PT, PT, -R5, RZ, RZ ;  /* 0x000000ff050d7210 */ /* 0x000fe20007ffe1ff */
[----:B------:R-:W-:Y:S01]  /*1050*/  IMAD.HI.U32 R6, R11, R2, RZ ;  /* 0x000000020b067227 */ /* 0x000fe200078e00ff */
[----:B------:R-:W-:-:S03]  /*1060*/  @P0 SHF.R.U32.HI R12, RZ, R3, R14 ;  /* 0x00000003ff0c0219 */ /* 0x000fc6000001160e */
[----:B------:R-:W-:Y:S01]  /*1070*/  IMAD R13, R4, R13, R20 ;  /* 0x0000000d040d7224 */ /* 0x000fe200078e0214 */
[----:B------:R-:W-:Y:S01]  /*1080*/  @P0 SHF.R.U32.HI R11, RZ, R3, R6 ;  /* 0x00000003ff0b0219 */ /* 0x000fe20000011606 */
[----:B------:R-:W-:-:S04]  /*1090*/  IMAD R12, R12, R9, RZ ;  /* 0x000000090c0c7224 */ /* 0x000fc800078e02ff */
[----:B------:R-:W-:Y:S01]  /*10a0*/  IMAD R6, R11, R9, RZ ;  /* 0x000000090b067224 */ /* 0x000fe200078e02ff */
[----:B------:R-:W-:-:S04]  /*10b0*/  ISETP.GE.AND P1, PT, R5, R12, PT ;  /* 0x0000000c0500720c */ /* 0x000fc80003f26270 */
[----:B------:R-:W-:Y:S01]  /*10c0*/  ISETP.GE.OR P1, PT, R7, R6, P1 ;  /* 0x000000060700720c */ /* 0x000fe20000f26670 */
[----:B------:R-:W-:-:S05]  /*10d0*/  IMAD.HI.U32 R6, R5, R2, RZ ;  /* 0x0000000205067227 */ /* 0x000fca00078e00ff */
[----:B------:R-:W-:-:S04]  /*10e0*/  SHF.R.U32.HI R6, RZ, R3, R6 ;  /* 0x00000003ff067219 */ /* 0x000fc80000011606 */
[----:B------:R-:W-:-:S03]  /*10f0*/  SEL R6, R5, R6, !P0 ;  /* 0x0000000605067207 */ /* 0x000fc60004000000 */
[----:B------:R-:W-:Y:S01]  /*1100*/  @!P1 IMAD.HI.U32 R8, R7, R2, RZ ;  /* 0x0000000207089227 */ /* 0x000fe200078e00ff */
[----:B------:R-:W-:-:S04]  /*1110*/  IADD3 R2, PT, PT, -R6, RZ, RZ ;  /* 0x000000ff06027210 */ /* 0x000fc80007ffe1ff */
[----:B------:R-:W-:Y:S01]  /*1120*/  @!P1 SHF.R.U32.HI R8, RZ, R3, R8 ;  /* 0x00000003ff089219 */ /* 0x000fe20000011608 */
[----:B------:R-:W-:-:S03]  /*1130*/  IMAD R2, R9, R2, R5 ;  /* 0x0000000209027224 */ /* 0x000fc600078e0205 */
[----:B------:R-:W-:-:S05]  /*1140*/  @!P1 SEL R3, R7, R8, !P0 ;  /* 0x0000000807039207 */ /* 0x000fca0004000000 */
[--C-:B------:R-:W-:Y:S02]  /*1150*/  @!P1 IMAD.IADD R6, R6, 0x1, -R3.reuse ;  /* 0x0000000106069824 */ /* 0x100fe400078e0a03 */
[----:B------:R-:W-:Y:S01]  /*1160*/  @!P1 IMAD R3, R2, R11, R3 ;  /* 0x0000000b02039224 */ /* 0x000fe200078e0203 */
[----:B------:R-:W-:Y:S01]  /*1170*/  IADD3 R2, PT, PT, -R7, RZ, RZ ;  /* 0x000000ff07027210 */ /* 0x000fe20007ffe1ff */
[----:B------:R-:W-:Y:S02]  /*1180*/  @!P1 IMAD R5, R6, R9, R7 ;  /* 0x0000000906059224 */ /* 0x000fe400078e0207 */
[----:B------:R-:W-:Y:S02]  /*1190*/  @!P1 IMAD.MOV.U32 R7, RZ, RZ, R3 ;  /* 0x000000ffff079224 */ /* 0x000fe400078e0003 */
[----:B------:R-:W-:Y:S02]  /*11a0*/  IMAD R2, R10, R2, R21 ;  /* 0x000000020a027224 */ /* 0x000fe400078e0215 */
[----:B------:R-:W-:-:S02]  /*11b0*/  IMAD R20, R5, R4, R13 ;  /* 0x0000000405147224 */ /* 0x000fc400078e020d */
[----:B------:R-:W-:Y:S02]  /*11c0*/  IMAD R21, R7, R10, R2 ;  /* 0x0000000a07157224 */ /* 0x000fe400078e0202 */
.L_x_15:
[----:B------:R-:W1:Y:S01]  /*11d0*/  LDCU UR4, c[0x0][0xb30] ;  /* 0x00016600ff0477ac */ /* 0x000e620008000800 */
[----:B------:R-:W2:Y:S08]  /*11e0*/  S2UR UR53, SR_CgaCtaId ;  /* 0x00000000003579c3 */ /* 0x000eb00000008800 */
[----:B------:R-:W3:Y:S01]  /*11f0*/  LDC R26, c[0x0][0xb24] ;  /* 0x0002c900ff1a7b82 */ /* 0x000ee20000000800 */
[----:B-1----:R-:W-:-:S09]  /*1200*/  UISETP.NE.AND UP1, UPT, UR4, 0x1, UPT ;  /* 0x000000010400788c */ /* 0x002fd2000bf25270 */
[----:B--2---:R-:W-:Y:S05]  /*1210*/  BRA.U UP1, `(.L_x_16) ;  /* 0x0000000101407547 */ /* 0x004fea000b800000 */
[----:B------:R-:W1:Y:S08]  /*1220*/  LDC.64 R4, c[0x0][0xb10] ;  /* 0x0002c400ff047b82 */ /* 0x000e700000000a00 */
[----:B------:R-:W2:Y:S08]  /*1230*/  LDC.64 R2, c[0x0][0xb18] ;  /* 0x0002c600ff027b82 */ /* 0x000eb00000000a00 */
[----:B------:R-:W4:Y:S08]  /*1240*/  LDC R6, c[0x0][0xb20] ;  /* 0x0002c800ff067b82 */ /* 0x000f300000000800 */
[----:B------:R-:W3:Y:S01]  /*1250*/  LDC R8, c[0x0][0xb0c] ;  /* 0x0002c300ff087b82 */ /* 0x000ee20000000800 */
[----:B-1----:R-:W-:-:S05]  /*1260*/  IMAD.HI.U32 R4, R21, R4, RZ ;  /* 0x0000000415047227 */ /* 0x002fca00078e00ff */
[----:B------:R-:W-:Y:S01]  /*1270*/  SHF.R.U32.HI R4, RZ, R5, R4 ;  /* 0x00000005ff047219 */ /* 0x000fe20000011604 */
[----:B--2---:R-:W-:Y:S01]  /*1280*/  IMAD.HI.U32 R3, R20, R3, RZ ;  /* 0x0000000314037227 */ /* 0x004fe200078e00ff */
[----:B------:R-:W-:-:S04]  /*1290*/  ISETP.NE.AND P0, PT, R2, 0x1, PT ;  /* 0x000000010200780c */ /* 0x000fc80003f05270 */
[----:B----4-:R-:W-:-:S04]  /*12a0*/  SHF.R.U32.HI R3, RZ, R6, R3 ;  /* 0x00000006ff037219 */ /* 0x010fc80000011603 */
[----:B------:R-:W-:Y:S02]  /*12b0*/  SEL R3, R20, R3, !P0 ;  /* 0x0000000314037207 */ /* 0x000fe40004000000 */
[----:B---3--:R-:W-:-:S04]  /*12c0*/  ISETP.NE.AND P1, PT, R8, 0x1, PT ;  /* 0x000000010800780c */ /* 0x008fc80003f25270 */
[----:B------:R-:W-:-:S05]  /*12d0*/  SEL R4, R21, R4, !P1 ;  /* 0x0000000415047207 */ /* 0x000fca0004800000 */
[----:B------:R-:W-:Y:S02]  /*12e0*/  IMAD.IADD R5, R3, 0x1, -R4 ;  /* 0x0000000103057824 */ /* 0x000fe400078e0a04 */
[----:B------:R-:W-:Y:S02]  /*12f0*/  IMAD.IADD R3, R4, 0x1, -R3 ;  /* 0x0000000104037824 */ /* 0x000fe400078e0a03 */
[----:B------:R-:W-:Y:S02]  /*1300*/  IMAD R21, R5, R8, R21 ;  /* 0x0000000805157224 */ /* 0x000fe400078e0215 */
[----:B------:R-:W-:-:S07]  /*1310*/  IMAD R20, R3, R2, R20 ;  /* 0x0000000203147224 */ /* 0x000fce00078e0214 */
.L_x_16:
[----:B------:R-:W-:Y:S01]  /*1320*/  BAR.SYNC.DEFER_BLOCKING 0x0 ;  /* 0x0000000000007b1d */ /* 0x000fe20000010000 */
[----:B------:R-:W-:Y:S01]  /*1330*/  UISETP.NE.AND UP1, UPT, UR10, 0x2, UPT ;  /* 0x000000020a00788c */ /* 0x000fe2000bf25270 */
[----:B------:R-:W-:Y:S02]  /*1340*/  ISETP.NE.OR P5, PT, R0, 0x2, !P5 ;  /* 0x000000020000780c */ /* 0x000fe40006fa5670 */
[----:B------:R-:W-:-:S06]  /*1350*/  LOP3.LUT R2, R79, 0x1f, RZ, 0xc0, !PT ;  /* 0x0000001f4f027812 */ /* 0x000fcc00078ec0ff */
[----:B------:R-:W-:Y:S05]  /*1360*/  BRA.U UP1, `(.L_x_17) ;  /* 0x00000015015c7547 */ /* 0x000fea000b800000 */
[----:B------:R-:W1:Y:S01]  /*1370*/  LDCU UR6, c[0x0][0x38c] ;  /* 0x00007180ff0677ac */ /* 0x000e620008000800 */
[----:B------:R-:W2:Y:S01]  /*1380*/  LDC R9, c[0x0][0x370] ;  /* 0x0000dc00ff097b82 */ /* 0x000ea20000000800 */
[----:B------:R-:W-:Y:S01]  /*1390*/  PLOP3.LUT P1, PT, PT, PT, UP2, 0x80, 0x8 ;  /* 0x000000000008781c */ /* 0x000fe20003f2f028 */
[----:B------:R-:W-:Y:S01]  /*13a0*/  HFMA2 R12, -RZ, RZ, 0, 0 ;  /* 0x00000000ff0c7431 */ /* 0x000fe200000001ff */
[----:B------:R-:W-:Y:S01]  /*13b0*/  ISETP.EQ.OR P4, PT, R2, RZ, P5 ;  /* 0x000000ff0200720c */ /* 0x000fe20002f82670 */
[----:B------:R-:W-:Y:S01]  /*13c0*/  IMAD.MOV.U32 R15, RZ, RZ, 0x1 ;  /* 0x00000001ff0f7424 */ /* 0x000fe200078e00ff */
[----:B------:R-:W-:Y:S01]  /*13d0*/  PLOP3.LUT P1, PT, P1, PT, PT, 0x8, 0x80 ;  /* 0x000000000080781c */ /* 0x000fe20000f2e170 */
[----:B------:R-:W-:Y:S01]  /*13e0*/  IMAD.MOV.U32 R14, RZ, RZ, RZ ;  /* 0x000000ffff0e7224 */ /* 0x000fe200078e00ff */
[----:B------:R-:W-:Y:S01]  /*13f0*/  MOV R8, 0x1 ;  /* 0x0000000100087802 */ /* 0x000fe20000000f00 */
[----:B------:R-:W4:Y:S01]  /*1400*/  LDC R0, c[0x0][0x374] ;  /* 0x0000dd00ff007b82 */ /* 0x000f220000000800 */
[----:B------:R-:W-:Y:S01]  /*1410*/  IMAD.MOV.U32 R10, RZ, RZ, RZ ;  /* 0x000000ffff0a7224 */ /* 0x000fe200078e00ff */
[----:B------:R-:W2:Y:S01]  /*1420*/  LDCU.64 UR38, c[0x0][0x348] ;  /* 0x00006900ff2677ac */ /* 0x000ea20008000a00 */
[----:B------:R-:W-:Y:S01]  /*1430*/  UMOV UR29, URZ ;  /* 0x000000ff001d7c82 */ /* 0x000fe20008000000 */
[----:B-1----:R-:W-:-:S02]  /*1440*/  UIADD3 UR5, UPT, UPT, UR6, 0x7f, URZ ;  /* 0x0000007f06057890 */ /* 0x002fc4000fffe0ff */
[----:B------:R-:W-:Y:S02]  /*1450*/  UIADD3 UR54, UPT, UPT, UR6, 0xfe, URZ ;  /* 0x000000fe06367890 */ /* 0x000fe4000fffe0ff */
[----:B------:R-:W-:-:S04]  /*1460*/  USHF.R.S32.HI UR4, URZ, 0x1f, UR5 ;  /* 0x0000001fff047899 */ /* 0x000fc80008011405 */
[----:B------:R-:W-:-:S04]  /*1470*/  ULEA.HI UR4, UR4, UR5, URZ, 0x7 ;  /* 0x0000000504047291 */ /* 0x000fc8000f8f38ff */
[----:B------:R-:W-:Y:S02]  /*1480*/  USHF.R.S32.HI UR46, URZ, 0x7, UR4 ;  /* 0x00000007ff2e7899 */ /* 0x000fe40008011404 */
[----:B------:R-:W-:Y:S02]  /*1490*/  UIADD3 UR4, UPT, UPT, UR6, -0x1, URZ ;  /* 0xffffffff06047890 */ /* 0x000fe4000fffe0ff */
[----:B------:R-:W-:Y:S02]  /*14a0*/  UISETP.LT.U32.AND UP0, UPT, UR46, 0x3, UPT ;  /* 0x000000032e00788c */ /* 0x000fe4000bf01070 */
[----:B------:R-:W-:Y:S02]  /*14b0*/  UISETP.GE.U32.AND UP1, UPT, UR4, -0xff, UPT ;  /* 0xffffff010400788c */ /* 0x000fe4000bf26070 */
[----:B------:R-:W-:-:S04]  /*14c0*/  USEL UR45, UR46, 0x3, UP0 ;  /* 0x000000032e2d7887 */ /* 0x000fc80008000000 */
[----:B------:R-:W-:Y:S02]  /*14d0*/  UIADD3 UR37, UPT, UPT, UR45, -0x1, URZ ;  /* 0xffffffff2d257890 */ /* 0x000fe4000fffe0ff */
[----:B------:R-:W-:-:S03]  /*14e0*/  UIADD3 UR47, UPT, UPT, UR46, -UR45, URZ ;  /* 0x8000002d2e2f7290 */ /* 0x000fc6000fffe0ff */
[----:B------:R-:W-:-:S04]  /*14f0*/  @UP1 UIADD3 UR37, UPT, UPT, UR45, URZ, URZ ;  /* 0x000000ff2d251290 */ /* 0x000fc8000fffe0ff */
[----:B--2---:R-:W-:-:S12]  /*1500*/  UIADD3 UR37, UPT, UPT, UR37, 0x1, URZ ;  /* 0x0000000125257890 */ /* 0x004fd8000fffe0ff */
.L_x_39:
[----:B------:R-:W-:Y:S01]  /*1510*/  UISETP.NE.AND UP0, UPT, UR53, URZ, UPT ;  /* 0x000000ff3500728c */ /* 0x000fe2000bf05270 */
[----:B------:R-:W1:Y:S08]  /*1520*/  S2UR UR53, SR_CgaCtaId ;  /* 0x00000000003579c3 */ /* 0x000e700000008800 */
[----:B------:R-:W-:Y:S05]  /*1530*/  BRA.U UP0, `(.L_x_18) ;  /* 0x0000000100347547 */ /* 0x000fea000b800000 */
[----:B------:R-:W2:Y:S01]  /*1540*/  S2R R2, SR_CgaCtaId ;  /* 0x0000000000027919 */ /* 0x000ea20000008800 */
[----:B------:R-:W-:-:S04]  /*1550*/  MOV R3, 0x400 ;  /* 0x0000040000037802 */ /* 0x000fc80000000f00 */
[----:B--2---:R-:W-:Y:S02]  /*1560*/  LEA R3, R2, R3, 0x18 ;  /* 0x0000000302037211 */ /* 0x004fe400078ec0ff */
[----:B------:R-:W-:-:S03]  /*1570*/  SHF.L.U32 R2, R8, 0x1f, RZ ;  /* 0x0000001f08027819 */ /* 0x000fc600000006ff */
[----:B------:R-:W-:-:S04]  /*1580*/  IMAD R3, R10, 0x8, R3 ;  /* 0x000000080a037824 */ /* 0x000fc800078e0203 */
[----:B------:R-:W2:Y:S02]  /*1590*/  SYNCS.PHASECHK.TRANS64.TRYWAIT P0, [R3+URZ+0xe0], R2 ;  /* 0x0000e002030075a7 */ /* 0x000ea400080011ff */
[----:B--2---:R-:W-:Y:S05]  /*15a0*/  @!P0 BRA `(.L_x_19) ;  /* 0x0000006000c88947 */ /* 0x004fea0003800000 */
.L_x_118:
[----:B------:R-:W-:Y:S01]  /*15b0*/  VIADD R10, R10, 0x1 ;  /* 0x000000010a0a7836 */ /* 0x000fe20000000000 */
[----:B------:R2:W-:Y:S04]  /*15c0*/  SYNCS.ARRIVE.TRANS64.A1T0 RZ, [R3+URZ+0xd0], RZ ;  /* 0x0000d0ff03ff79a7 */ /* 0x0005e800081000ff */
[----:B------:R-:W-:-:S04]  /*15d0*/  ISETP.NE.AND P0, PT, R10, 0x2, PT ;  /* 0x000000020a00780c */ /* 0x000fc80003f05270 */
[----:B------:R-:W-:Y:S02]  /*15e0*/  SEL R10, R10, RZ, P0 ;  /* 0x000000ff0a0a7207 */ /* 0x000fe40000000000 */
[----:B--2---:R-:W-:-:S04]  /*15f0*/  SEL R3, RZ, 0x1, P0 ;  /* 0x00000001ff037807 */ /* 0x004fc80000000000 */
[----:B------:R-:W-:Y:S02]  /*1600*/  LOP3.LUT R8, R8, R3, RZ, 0x3c, !PT ;  /* 0x0000000308087212 */ /* 0x000fe400078e3cff */
.L_x_18:
[----:B------:R-:W-:Y:S01]  /*1610*/  UMOV UR23, 0x400 ;  /* 0x0000040000177882 */ /* 0x000fe20000000000 */
[----:B------:R-:W-:Y:S01]  /*1620*/  SHF.L.U32 R2, R15, 0x1f, RZ ;  /* 0x0000001f0f027819 */ /* 0x000fe200000006ff */
[----:B-1----:R-:W-:Y:S01]  /*1630*/  ULEA UR23, UR53, UR23, 0x18 ;  /* 0x0000001735177291 */ /* 0x002fe2000f8ec0ff */
[----:B------:R-:W-:Y:S01]  /*1640*/  R2UR UR59, R21 ;  /* 0x00000000153b72ca */ /* 0x000fe200000e0000 */
[----:B------:R-:W-:Y:S01]  /*1650*/  UISETP.GE.U32.AND UP0, UPT, UR54, 0xff, UPT ;  /* 0x000000ff3600788c */ /* 0x000fe2000bf06070 */
[----:B------:R-:W-:Y:S01]  /*1660*/  R2UR UR27, R20 ;  /* 0x00000000141b72ca */ /* 0x000fe200000e0000 */
[----:B------:R-:W-:Y:S01]  /*1670*/  ULEA UR4, UR29, UR23, 0x3 ;  /* 0x000000171d047291 */ /* 0x000fe2000f8e18ff */
[----:B------:R-:W-:-:S08]  /*1680*/  UMOV UR21, URZ ;  /* 0x000000ff00157c82 */ /* 0x000fd00008000000 */
[----:B------:R1:W2:Y:S01]  /*1690*/  SYNCS.PHASECHK.TRANS64.TRYWAIT P2, [UR4+0x18], R2 ;  /* 0x00001802ff0075a7 */ /* 0x0002a20008041104 */
[----:B------:R-:W-:Y:S02]  /*16a0*/  USHF.L.U32 UR59, UR59, 0x6, URZ ;  /* 0x000000063b3b7899 */ /* 0x000fe400080006ff */
[----:B------:R-:W-:Y:S01]  /*16b0*/  USHF.L.U32 UR27, UR27, 0x6, URZ ;  /* 0x000000061b1b7899 */ /* 0x000fe200080006ff */
[----:B------:R-:W-:Y:S11]  /*16c0*/  BRA.U !UP0, `(.L_x_20) ;  /* 0x00000005083c7547 */ /* 0x000ff6000b800000 */
[----:B------:R-:W-:Y:S01]  /*16d0*/  UMOV UR22, URZ ;  /* 0x000000ff00167c82 */ /* 0x000fe20008000000 */
[----:B------:R-:W-:-:S05]  /*16e0*/  UMOV UR13, UR29 ;  /* 0x0000001d000d7c82 */ /* 0x000fca0008000000 */
.L_x_27:
[----:B------:R-:W-:Y:S01]  /*16f0*/  ULEA UR57, UR13, UR23, 0x3 ;  /* 0x000000170d397291 */ /* 0x000fe2000f8e18ff */
[----:B--2---:R-:W-:Y:S01]  /*1700*/  @!P5 MOV R3, 0x10000 ;  /* 0x000100000003d802 */ /* 0x004fe20000000f00 */
[----:B--2---:R-:W-:Y:S10]  /*1710*/  @P2 BRA `(.L_x_21) ;  /* 0x00000000000c2947 */ /* 0x004ff40003800000 */
[----:B------:R-:W-:-:S04]  /*1720*/  SHF.L.U32 R5, R15, 0x1f, RZ ;  /* 0x0000001f0f057819 */ /* 0x000fc800000006ff */
[----:B------:R-:W2:Y:S02]  /*1730*/  SYNCS.PHASECHK.TRANS64.TRYWAIT P0, [UR57+0x18], R5 ;  /* 0x00001805ff0075a7 */ /* 0x000ea40008001139 */
[----:B--2---:R-:W-:Y:S05]  /*1740*/  @!P0 BRA `(.L_x_22) ;  /* 0x0000006000748947 */ /* 0x004fea0003800000 */
.L_x_21:
[----:B------:R2:W-:Y:S01]  /*1750*/  @!P5 SYNCS.ARRIVE.TRANS64 RZ, [UR57], R3 ;  /* 0x00000003ffffd9a7 */ /* 0x0005e20008000039 */
[----:B------:R-:W-:Y:S04]  /*1760*/  BSSY.RECONVERGENT B0, `(.L_x_23) ;  /* 0x0000003000007945 */ /* 0x000fe80003800200 */
[----:B------:R-:W-:Y:S05]  /*1770*/  @P4 BRA `(.L_x_24) ;  /* 0x0000000000044947 */ /* 0x000fea0003800000 */
[----:B------:R-:W-:Y:S05]  /*1780*/  BPT.TRAP 0x1 ;  /* 0x000000040000795c */ /* 0x000fea0000300000 */
.L_x_24:
[----:B------:R-:W-:Y:S05]  /*1790*/  BSYNC.RECONVERGENT B0 ;  /* 0x0000000000007941 */ /* 0x000fea0003800200 */
.L_x_23:
[----:B------:R-:W-:Y:S01]  /*17a0*/  UIADD3 UR4, UPT, UPT, UR13, 0x1, URZ ;  /* 0x000000010d047890 */ /* 0x000fe2000fffe0ff */
[----:B------:R-:W-:Y:S01]  /*17b0*/  BSSY.RECONVERGENT B0, `(.L_x_25) ;  /* 0x000003b000007945 */ /* 0x000fe20003800200 */
[----:B------:R-:W-:Y:S02]  /*17c0*/  ELECT P0, URZ, PT ;  /* 0x0000000000ff782f */ /* 0x000fe40003800000 */
[----:B------:R-:W-:-:S04]  /*17d0*/  UISETP.NE.AND UP0, UPT, UR4, 0x3, UPT ;  /* 0x000000030400788c */ /* 0x000fc8000bf05270 */
[----:B------:R-:W-:Y:S02]  /*17e0*/  USEL UR5, URZ, 0x1, UP0 ;  /* 0x00000001ff057887 */ /* 0x000fe40008000000 */
[----:B------:R-:W-:-:S04]  /*17f0*/  USEL UR29, UR4, URZ, UP0 ;  /* 0x000000ff041d7287 */ /* 0x000fc80008000000 */
[----:B------:R-:W-:Y:S01]  /*1800*/  ULEA UR4, UR29, UR23, 0x3 ;  /* 0x000000171d047291 */ /* 0x000fe2000f8e18ff */
[----:B------:R-:W-:-:S04]  /*1810*/  LOP3.LUT R15, R15, UR5, RZ, 0x3c, !PT ;  /* 0x000000050f0f7c12 */ /* 0x000fc8000f8e3cff */
[----:B-1----:R-:W-:-:S04]  /*1820*/  SHF.L.U32 R2, R15, 0x1f, RZ ;  /* 0x0000001f0f027819 */ /* 0x002fc800000006ff */
[----:B------:R1:W1:Y:S01]  /*1830*/  SYNCS.PHASECHK.TRANS64.TRYWAIT P2, [UR4+0x18], R2 ;  /* 0x00001802ff0075a7 */ /* 0x0002620008041104 */
[----:B------:R-:W-:Y:S05]  /*1840*/  @!P0 BRA `(.L_x_26) ;  /* 0x0000000000c48947 */ /* 0x000fea0003800000 */
[----:B------:R-:W-:Y:S02]  /*1850*/  ULEA UR4, UR13, UR23, 0xf ;  /* 0x000000170d047291 */ /* 0x000fe4000f8e78ff */
[----:B------:R-:W-:Y:S02]  /*1860*/  UIADD3 UR6, UP1, UPT, UR38, 0x80, URZ ;  /* 0x0000008026067890 */ /* 0x000fe4000ff3e0ff */
[----:B------:R-:W-:Y:S02]  /*1870*/  USHF.L.U32 UR58, UR22, 0x7, URZ ;  /* 0x00000007163a7899 */ /* 0x000fe400080006ff */
[----:B------:R-:W-:Y:S02]  /*1880*/  UIADD3 UR14, UP0, UPT, UR38, 0x180, URZ ;  /* 0x00000180260e7890 */ /* 0x000fe4000ff1e0ff */
[----:B------:R-:W-:Y:S02]  /*1890*/  UIADD3.X UR7, UPT, UPT, URZ, UR39, URZ, UP1, !UPT ;  /* 0x00000027ff077290 */ /* 0x000fe40008ffe4ff */
[----:B------:R-:W-:-:S02]  /*18a0*/  UIADD3 UR56, UPT, UPT, UR4, 0x6800, URZ ;  /* 0x0000680004387890 */ /* 0x000fc4000fffe0ff */
[----:B------:R-:W-:Y:S02]  /*18b0*/  UIADD3 UR50, UPT, UPT, UR58, 0x20, URZ ;  /* 0x000000203a327890 */ /* 0x000fe4000fffe0ff */
[----:B------:R-:W-:Y:S02]  /*18c0*/  UIADD3 UR48, UPT, UPT, UR4, 0x8800, URZ ;  /* 0x0000880004307890 */ /* 0x000fe4000fffe0ff */
[----:B------:R-:W-:Y:S02]  /*18d0*/  UIADD3 UR42, UPT, UPT, UR58, 0x40, URZ ;  /* 0x000000403a2a7890 */ /* 0x000fe4000fffe0ff */
[----:B------:R-:W-:Y:S02]  /*18e0*/  UIADD3 UR40, UPT, UPT, UR4, 0xa800, URZ ;  /* 0x0000a80004287890 */ /* 0x000fe4000fffe0ff */
[----:B------:R-:W-:Y:S02]  /*18f0*/  UIADD3 UR34, UPT, UPT, UR58, 0x60, URZ ;  /* 0x000000603a227890 */ /* 0x000fe4000fffe0ff */
[----:B------:R-:W-:-:S02]  /*1900*/  UIADD3 UR32, UPT, UPT, UR4, 0xc800, URZ ;  /* 0x0000c80004207890 */ /* 0x000fc4000fffe0ff */
[----:B------:R-:W-:Y:S02]  /*1910*/  UIADD3.X UR15, UPT, UPT, URZ, UR39, URZ, UP0, !UPT ;  /* 0x00000027ff0f7290 */ /* 0x000fe400087fe4ff */
[----:B------:R-:W-:Y:S02]  /*1920*/  UIADD3 UR24, UPT, UPT, UR4, 0x1e800, URZ ;  /* 0x0001e80004187890 */ /* 0x000fe4000fffe0ff */
[----:B------:R-:W-:Y:S01]  /*1930*/  UIADD3 UR8, UPT, UPT, UR4, 0x20800, URZ ;  /* 0x0002080004087890 */ /* 0x000fe2000fffe0ff */
[----:B------:R-:W-:Y:S01]  /*1940*/  UMOV UR30, 0x0 ;  /* 0x00000000001e7882 */ /* 0x000fe20000000000 */
[----:B------:R-:W-:Y:S01]  /*1950*/  UMOV UR31, 0x10000000 ;  /* 0x10000000001f7882 */ /* 0x000fe20000000000 */
[----:B------:R-:W-:Y:S01]  /*1960*/  UMOV UR49, UR57 ;  /* 0x0000003900317c82 */ /* 0x000fe20008000000 */
[----:B------:R-:W-:Y:S01]  /*1970*/  UMOV UR51, UR59 ;  /* 0x0000003b00337c82 */ /* 0x000fe20008000000 */
[----:B------:R-:W-:Y:S01]  /*1980*/  UMOV UR52, UR60 ;  /* 0x0000003c00347c82 */ /* 0x000fe20008000000 */
[----:B------:R-:W-:Y:S01]  /*1990*/  UMOV UR41, UR57 ;  /* 0x0000003900297c82 */ /* 0x000fe20008000000 */
[----:B------:R-:W-:Y:S01]  /*19a0*/  UMOV UR43, UR59 ;  /* 0x0000003b002b7c82 */ /* 0x000fe20008000000 */
[----:B------:R-:W-:Y:S01]  /*19b0*/  UMOV UR44, UR60 ;  /* 0x0000003c002c7c82 */ /* 0x000fe20008000000 */
[----:B------:R-:W-:Y:S01]  /*19c0*/  UTMALDG.3D [UR56], [UR6], desc[UR30] ;  /* 0x00001e38060075b4 */ /* 0x000fe20008011000 */
[----:B------:R-:W-:Y:S01]  /*19d0*/  UMOV UR33, UR57 ;  /* 0x0000003900217c82 */ /* 0x000fe20008000000 */
        /* <DEDUP_REMOVED lines=10> */
[----:B------:R-:W-:Y:S01]  /*1a80*/  UIADD3 UR16, UPT, UPT, UR4, 0x22800, URZ ;  /* 0x0002280004107890 */ /* 0x000fe2000fffe0ff */
[----:B------:R-:W-:Y:S01]  /*1a90*/  UMOV UR17, UR57 ;  /* 0x0000003900117c82 */ /* 0x000fe20008000000 */
[----:B------:R-:W-:Y:S01]  /*1aa0*/  UMOV UR19, UR27 ;  /* 0x0000001b00137c82 */ /* 0x000fe20008000000 */
[----:B------:R-:W-:Y:S01]  /*1ab0*/  UTMALDG.3D [UR40], [UR6], desc[UR30] ;  /* 0x00001e28060075b4 */ /* 0x000fe20008011000 */
[----:B------:R-:W-:Y:S01]  /*1ac0*/  UMOV UR20, UR60 ;  /* 0x0000003c00147c82 */ /* 0x000fe20008000000 */
[----:B------:R-:W-:Y:S01]  /*1ad0*/  UMOV UR18, UR42 ;  /* 0x0000002a00127c82 */ /* 0x000fe20008000000 */
[----:B------:R-:W-:Y:S01]  /*1ae0*/  UTMALDG.3D [UR32], [UR6], desc[UR30] ;  /* 0x00001e20060075b4 */ /* 0x000fe20008011000 */
[----:B------:R-:W-:Y:S01]  /*1af0*/  UTMALDG.3D [UR24], [UR14], desc[UR30] ;  /* 0x00001e180e0075b4 */ /* 0x000fe20008011000 */
[----:B------:R2:W-:Y:S01]  /*1b00*/  UTMALDG.3D [UR8], [UR14], desc[UR30] ;  /* 0x00001e080e0075b4 */ /* 0x0005e20008011000 */
[----:B------:R1:W-:Y:S01]  /*1b10*/  UTMALDG.3D [UR16], [UR14], desc[UR30] ;  /* 0x00001e100e0075b4 */ /* 0x0003e20008011000 */
[----:B--2---:R-:W-:Y:S01]  /*1b20*/  UIADD3 UR8, UPT, UPT, UR4, 0x24800, URZ ;  /* 0x0002480004087890 */ /* 0x004fe2000fffe0ff */
[----:B------:R-:W-:-:S08]  /*1b30*/  UMOV UR10, UR34 ;  /* 0x00000022000a7c82 */ /* 0x000fd00008000000 */
[----:B------:R2:W-:Y:S02]  /*1b40*/  UTMALDG.3D [UR8], [UR14], desc[UR30] ;  /* 0x00001e080e0075b4 */ /* 0x0005e40008011000 */
[----:B--2---:R-:W-:Y:S01]  /*1b50*/  NOP ;  /* 0x0000000000007918 */ /* 0x004fe20000000000 */
.L_x_26:
[----:B-1----:R-:W-:Y:S05]  /*1b60*/  BSYNC.RECONVERGENT B0 ;  /* 0x0000000000007941 */ /* 0x002fea0003800200 */
.L_x_25:
[----:B------:R-:W-:Y:S01]  /*1b70*/  UIADD3 UR22, UPT, UPT, UR22, 0x1, URZ ;  /* 0x0000000116167890 */ /* 0x000fe2000fffe0ff */
[----:B------:R-:W-:Y:S01]  /*1b80*/  UMOV UR13, UR29 ;  /* 0x0000001d000d7c82 */ /* 0x000fe20008000000 */
[----:B------:R-:W-:Y:S02]  /*1b90*/  UMOV UR21, UR37 ;  /* 0x0000002500157c82 */ /* 0x000fe40008000000 */
[----:B------:R-:W-:-:S09]  /*1ba0*/  UISETP.NE.AND UP0, UPT, UR22, UR37, UPT ;  /* 0x000000251600728c */ /* 0x000fd2000bf05270 */
[----:B------:R-:W-:Y:S05]  /*1bb0*/  BRA.U UP0, `(.L_x_27) ;  /* 0xfffffff900cc7547 */ /* 0x000fea000b83ffff */
.L_x_20:
[----:B------:R-:W-:Y:S01]  /*1bc0*/  ULEA UR4, UR29, UR23, 0x3 ;  /* 0x000000171d047291 */ /* 0x000fe2000f8e18ff */
[----:B-1----:R-:W-:Y:S01]  /*1bd0*/  SHF.L.U32 R2, R15, 0x1f, RZ ;  /* 0x0000001f0f027819 */ /* 0x002fe200000006ff */
[----:B------:R-:W-:Y:S01]  /*1be0*/  @!P1 SYNCS.ARRIVE.TRANS64.A1T0 RZ, [UR23+0x68], RZ ;  /* 0x000068ffffff99a7 */ /* 0x000fe20008100017 */
[----:B------:R-:W-:-:S06]  /*1bf0*/  UISETP.GT.AND UP0, UPT, UR46, UR45, UPT ;  /* 0x0000002d2e00728c */ /* 0x000fcc000bf04270 */
[----:B------:R1:W1:Y:S03]  /*1c00*/  SYNCS.PHASECHK.TRANS64.TRYWAIT P1, [UR4+0x18], R2 ;  /* 0x00001802ff0075a7 */ /* 0x0002660008021104 */
[----:B------:R-:W-:Y:S05]  /*1c10*/  BRA.U !UP0, `(.L_x_28) ;  /* 0x0000000508387547 */ /* 0x000fea000b800000 */
[----:B------:R-:W-:Y:S01]  /*1c20*/  UIADD3 UR22, UPT, UPT, UR47, UR21, URZ ;  /* 0x000000152f167290 */ /* 0x000fe2000fffe0ff */
[----:B------:R-:W-:-:S11]  /*1c30*/  UMOV UR13, UR29 ;  /* 0x0000001d000d7c82 */ /* 0x000fd60008000000 */
.L_x_35:
[----:B------:R-:W-:Y:S01]  /*1c40*/  ULEA UR57, UR13, UR23, 0x3 ;  /* 0x000000170d397291 */ /* 0x000fe2000f8e18ff */
[----:B--2---:R-:W-:Y:S01]  /*1c50*/  @!P5 MOV R3, 0x10000 ;  /* 0x000100000003d802 */ /* 0x004fe20000000f00 */
[----:B-1----:R-:W-:Y:S10]  /*1c60*/  @P1 BRA `(.L_x_29) ;  /* 0x00000000000c1947 */ /* 0x002ff40003800000 */
[----:B------:R-:W-:-:S04]  /*1c70*/  SHF.L.U32 R5, R15, 0x1f, RZ ;  /* 0x0000001f0f057819 */ /* 0x000fc800000006ff */
[----:B------:R-:W1:Y:S02]  /*1c80*/  SYNCS.PHASECHK.TRANS64.TRYWAIT P0, [UR57+0x18], R5 ;  /* 0x00001805ff0075a7 */ /* 0x000e640008001139 */
[----:B-1----:R-:W-:Y:S05]  /*1c90*/  @!P0 BRA `(.L_x_30) ;  /* 0x0000005c00388947 */ /* 0x002fea0003800000 */
.L_x_29:
[----:B------:R2:W-:Y:S01]  /*1ca0*/  @!P5 SYNCS.ARRIVE.TRANS64 RZ, [UR57], R3 ;  /* 0x00000003ffffd9a7 */ /* 0x0005e20008000039 */
[----:B------:R-:W-:Y:S04]  /*1cb0*/  BSSY.RECONVERGENT B0, `(.L_x_31) ;  /* 0x0000003000007945 */ /* 0x000fe80003800200 */
[----:B------:R-:W-:Y:S05]  /*1cc0*/  @P4 BRA `(.L_x_32) ;  /* 0x0000000000044947 */ /* 0x000fea0003800000 */
[----:B------:R-:W-:Y:S05]  /*1cd0*/  BPT.TRAP 0x1 ;  /* 0x000000040000795c */ /* 0x000fea0000300000 */
.L_x_32:
[----:B------:R-:W-:Y:S05]  /*1ce0*/  BSYNC.RECONVERGENT B0 ;  /* 0x0000000000007941 */ /* 0x000fea0003800200 */
.L_x_31:
        /* <DEDUP_REMOVED lines=60> */
.L_x_34:
[----:B-1----:R-:W-:Y:S05]  /*20b0*/  BSYNC.RECONVERGENT B0 ;  /* 0x0000000000007941 */ /* 0x002fea0003800200 */
.L_x_33:
[----:B------:R-:W-:Y:S01]  /*20c0*/  UIADD3 UR21, UPT, UPT, UR21, 0x1, URZ ;  /* 0x0000000115157890 */ /* 0x000fe2000fffe0ff */
[----:B------:R-:W-:-:S03]  /*20d0*/  UMOV UR13, UR29 ;  /* 0x0000001d000d7c82 */ /* 0x000fc60008000000 */
[----:B------:R-:W-:-:S09]  /*20e0*/  UISETP.NE.AND UP0, UPT, UR21, UR22, UPT ;  /* 0x000000161500728c */ /* 0x000fd2000bf05270 */
[----:B------:R-:W-:Y:S05]  /*20f0*/  BRA.U UP0, `(.L_x_35) ;  /* 0xfffffff900d07547 */ /* 0x000fea000b83ffff */
.L_x_28:
[----:B-1----:R-:W-:Y:S01]  /*2100*/  LEA R2, R14, UR23, 0x3 ;  /* 0x000000170e027c11 */ /* 0x002fe2000f8e18ff */
[----:B------:R-:W-:Y:S01]  /*2110*/  NOP ;  /* 0x0000000000007918 */ /* 0x000fe20000000000 */
[----:B--2---:R-:W-:Y:S02]  /*2120*/  SHF.L.U32 R3, R12, 0x1f, RZ ;  /* 0x0000001f0c037819 */ /* 0x004fe400000006ff */
[----:B------:R-:W-:Y:S02]  /*2130*/  LEA R4, R14, UR23, 0x4 ;  /* 0x000000170e047c11 */ /* 0x000fe4000f8e20ff */
[----:B------:R-:W1:Y:S02]  /*2140*/  SYNCS.PHASECHK.TRANS64.TRYWAIT P0, [R2+URZ+0x70], R3 ;  /* 0x00007003020075a7 */ /* 0x000e6400080011ff */
[----:B-1----:R-:W-:Y:S05]  /*2150*/  @!P0 BRA `(.L_x_36) ;  /* 0x0000005800208947 */ /* 0x002fea0003800000 */
.L_x_121:
[----:B------:R-:W2:Y:S01]  /*2160*/  LDS.128 R4, [R4+0x100] ;  /* 0x0001000004047984 */ /* 0x000ea20000000c00 */
[----:B---3--:R-:W-:Y:S01]  /*2170*/  ISETP.GE.AND P0, PT, R26, 0x1, PT ;  /* 0x000000011a00780c */ /* 0x008fe20003f06270 */
[----:B-1----:R-:W-:Y:S01]  /*2180*/  VIADD R2, R2, 0x80 ;  /* 0x0000008002027836 */ /* 0x002fe20000000000 */
[----:B------:R-:W-:Y:S01]  /*2190*/  @!PT LDS RZ, [RZ] ;  /* 0x00000000fffff984 */ /* 0x000fe20000000800 */
[----:B------:R-:W-:Y:S01]  /*21a0*/  @!PT LDS RZ, [RZ] ;  /* 0x00000000fffff984 */ /* 0x000fe20000000800 */
[----:B------:R-:W-:Y:S01]  /*21b0*/  @!PT LDS RZ, [RZ] ;  /* 0x00000000fffff984 */ /* 0x000fe20000000800 */
[----:B------:R-:W-:Y:S01]  /*21c0*/  @!PT LDS RZ, [RZ] ;  /* 0x00000000fffff984 */ /* 0x000fe20000000800 */
[----:B------:R1:W-:Y:S06]  /*21d0*/  MEMBAR.ALL.CTA ;  /* 0x0000000000007992 */ /* 0x0003ec0000008000 */
[----:B-1----:R-:W1:Y:S01]  /*21e0*/  FENCE.VIEW.ASYNC.S ;  /* 0x00000000000073c6 */ /* 0x002e620000000000 */
[----:B------:R-:W-:-:S04]  /*21f0*/  PRMT R2, RZ, 0x654, R2 ;  /* 0x00000654ff027816 */ /* 0x000fc80000000002 */
[----:B-1----:R1:W-:Y:S01]  /*2200*/  SYNCS.ARRIVE.TRANS64.RED.A1T0 RZ, [R2+URZ], RZ ;  /* 0x000000ff02ff79a7 */ /* 0x0023e200081004ff */
[----:B--2---:R-:W-:-:S13]  /*2210*/  LOP3.LUT P2, RZ, R6, 0x1, RZ, 0xc0, !PT ;  /* 0x0000000106ff7812 */ /* 0x004fda000784c0ff */
[----:B------:R-:W-:Y:S01]  /*2220*/  @P2 SHF.R.U32.HI R3, RZ, 0x10, R5 ;  /* 0x00000010ff032819 */ /* 0x000fe20000011605 */
[----:B------:R-:W-:Y:S01]  /*2230*/  VOTEU.ANY UP0, P2 ;  /* 0x0000000000ff7886 */ /* 0x000fe20001000100 */
[----:B------:R-:W-:Y:S02]  /*2240*/  @P2 MOV R13, R4 ;  /* 0x00000004000d2202 */ /* 0x000fe40000000f00 */
[----:B------:R-:W-:Y:S02]  /*2250*/  @P2 R2UR.BROADCAST UR4, R3 ;  /* 0x00000000030422ca */ /* 0x000fe400008e0000 */
[----:B------:R-:W-:-:S11]  /*2260*/  @P2 LOP3.LUT R11, R5, 0xffff, RZ, 0xc0, !PT ;  /* 0x0000ffff050b2812 */ /* 0x000fd600078ec0ff */
[----:B------:R-:W-:Y:S01]  /*2270*/  @UP0 UMOV UR60, UR4 ;  /* 0x00000004003c0c82 */ /* 0x000fe20008000000 */
[----:B-1----:R-:W-:Y:S05]  /*2280*/  @!P0 BRA `(.L_x_37) ;  /* 0x0000000000b88947 */ /* 0x002fea0003800000 */
[----:B------:R-:W4:Y:S01]  /*2290*/  LDC.64 R4, c[0x0][0xb18] ;  /* 0x0002c600ff047b82 */ /* 0x000f220000000a00 */
[----:B------:R-:W-:-:S07]  /*22a0*/  ISETP.NE.AND P3, PT, R26, 0x1, PT ;  /* 0x000000011a00780c */ /* 0x000fce0003f65270 */
[----:B------:R-:W1:Y:S08]  /*22b0*/  LDC.64 R6, c[0x0][0xb10] ;  /* 0x0002c400ff067b82 */ /* 0x000e700000000a00 */
[----:B------:R-:W2:Y:S08]  /*22c0*/  LDC R16, c[0x0][0xb20] ;  /* 0x0002c800ff107b82 */ /* 0x000eb00000000800 */
[----:B------:R-:W3:Y:S01]  /*22d0*/  LDC R18, c[0x0][0xb0c] ;  /* 0x0002c300ff127b82 */ /* 0x000ee20000000800 */
[----:B----4-:R-:W-:Y:S01]  /*22e0*/  IMAD.HI.U32 R17, R0, R5, RZ ;  /* 0x0000000500117227 */ /* 0x010fe200078e00ff */
[----:B------:R-:W-:-:S03]  /*22f0*/  ISETP.NE.AND P0, PT, R4, 0x1, PT ;  /* 0x000000010400780c */ /* 0x000fc60003f05270 */
[----:B------:R-:W-:-:S03]  /*2300*/  IMAD.HI.U32 R5, R11, R5, RZ ;  /* 0x000000050b057227 */ /* 0x000fc600078e00ff */
[----:B------:R-:W4:Y:S01]  /*2310*/  LDC.64 R2, c[0x0][0xb28] ;  /* 0x0002ca00ff027b82 */ /* 0x000f220000000a00 */
[----:B-1----:R-:W-:-:S04]  /*2320*/  IMAD.HI.U32 R20, R9, R6, RZ ;  /* 0x0000000609147227 */ /* 0x002fc800078e00ff */
[----:B------:R-:W-:Y:S01]  /*2330*/  IMAD.HI.U32 R22, R13, R6, RZ ;  /* 0x000000060d167227 */ /* 0x000fe200078e00ff */
[----:B------:R-:W-:Y:S02]  /*2340*/  SHF.R.U32.HI R20, RZ, R7, R20 ;  /* 0x00000007ff147219 */ /* 0x000fe40000011614 */
[-C--:B--2---:R-:W-:Y:S02]  /*2350*/  SHF.R.U32.HI R17, RZ, R16.reuse, R17 ;  /* 0x00000010ff117219 */ /* 0x084fe40000011611 */
[----:B------:R-:W-:Y:S02]  /*2360*/  SHF.R.U32.HI R16, RZ, R16, R5 ;  /* 0x00000010ff107219 */ /* 0x000fe40000011605 */
[----:B------:R-:W-:Y:S02]  /*2370*/  SEL R17, R0, R17, !P0 ;  /* 0x0000001100117207 */ /* 0x000fe40004000000 */
[----:B------:R-:W-:Y:S02]  /*2380*/  SHF.R.U32.HI R22, RZ, R7, R22 ;  /* 0x00000007ff167219 */ /* 0x000fe40000011616 */
[----:B---3--:R-:W-:-:S02]  /*2390*/  ISETP.NE.AND P1, PT, R18, 0x1, PT ;  /* 0x000000011200780c */ /* 0x008fc40003f25270 */
[----:B------:R-:W-:Y:S02]  /*23a0*/  SEL R5, R11, R16, !P0 ;  /* 0x000000100b057207 */ /* 0x000fe40004000000 */
[----:B------:R-:W-:Y:S02]  /*23b0*/  SEL R19, R9, R20, !P1 ;  /* 0x0000001409137207 */ /* 0x000fe40004800000 */
[----:B------:R-:W-:Y:S01]  /*23c0*/  SEL R7, R13, R22, !P1 ;  /* 0x000000160d077207 */ /* 0x000fe20004800000 */
[----:B----4-:R-:W-:-:S04]  /*23d0*/  IMAD.HI.U32 R20, R17, R2, RZ ;  /* 0x0000000211147227 */ /* 0x010fc800078e00ff */
[----:B------:R-:W-:Y:S01]  /*23e0*/  IMAD.HI.U32 R6, R19, R2, RZ ;  /* 0x0000000213067227 */ /* 0x000fe200078e00ff */
[----:B------:R-:W-:-:S04]  /*23f0*/  @P3 SHF.R.U32.HI R17, RZ, R3, R20 ;  /* 0x00000003ff113219 */ /* 0x000fc80000011614 */
        /* <DEDUP_REMOVED lines=8> */
[----:B------:R-:W-:-:S04]  /*2480*/  @!P0 IMAD.HI.U32 R16, R7, R2, RZ ;  /* 0x0000000207108227 */ /* 0x000fc800078e00ff */
[----:B------:R-:W-:Y:S01]  /*2490*/  IMAD.MOV R2, RZ, RZ, -R6 ;  /* 0x000000ffff027224 */ /* 0x000fe200078e0a06 */
[----:B------:R-:W-:-:S03]  /*24a0*/  @!P0 SHF.R.U32.HI R16, RZ, R3, R16 ;  /* 0x00000003ff108219 */ /* 0x000fc60000011610 */
[----:B------:R-:W-:Y:S01]  /*24b0*/  IMAD R2, R26, R2, R5 ;  /* 0x000000021a027224 */ /* 0x000fe200078e0205 */
[----:B------:R-:W-:Y:S02]  /*24c0*/  @!P0 SEL R3, R7, R16, !P3 ;  /* 0x0000001007038207 */ /* 0x000fe40005800000 */
[----:B------:R-:W-:-:S03]  /*24d0*/  IADD3 R16, PT, PT, -R5, RZ, RZ ;  /* 0x000000ff05107210 */ /* 0x000fc60007ffe1ff */
[--C-:B------:R-:W-:Y:S02]  /*24e0*/  @!P0 IMAD.IADD R6, R6, 0x1, -R3.reuse ;  /* 0x0000000106068824 */ /* 0x100fe400078e0a03 */
[----:B------:R-:W-:Y:S01]  /*24f0*/  @!P0 IMAD R3, R2, R19, R3 ;  /* 0x0000001302038224 */ /* 0x000fe200078e0203 */
[----:B------:R-:W-:Y:S01]  /*2500*/  IADD3 R2, PT, PT, -R7, RZ, RZ ;  /* 0x000000ff07027210 */ /* 0x000fe20007ffe1ff */
[----:B------:R-:W-:Y:S02]  /*2510*/  @!P0 IMAD R5, R26, R6, R7 ;  /* 0x000000061a058224 */ /* 0x000fe400078e0207 */
[----:B------:R-:W-:Y:S02]  /*2520*/  IMAD R11, R4, R16, R11 ;  /* 0x00000010040b7224 */ /* 0x000fe400078e020b */
[----:B------:R-:W-:Y:S02]  /*2530*/  @!P0 IMAD.MOV.U32 R7, RZ, RZ, R3 ;  /* 0x000000ffff078224 */ /* 0x000fe400078e0003 */
[----:B------:R-:W-:-:S02]  /*2540*/  IMAD R2, R18, R2, R13 ;  /* 0x0000000212027224 */ /* 0x000fc400078e020d */
[----:B------:R-:W-:Y:S02]  /*2550*/  IMAD R11, R5, R4, R11 ;  /* 0x00000004050b7224 */ /* 0x000fe400078e020b */
[----:B------:R-:W-:Y:S02]  /*2560*/  IMAD R13, R7, R18, R2 ;  /* 0x00000012070d7224 */ /* 0x000fe400078e0202 */
.L_x_37:
[----:B------:R-:W1:Y:S02]  /*2570*/  LDCU UR4, c[0x0][0xb30] ;  /* 0x00016600ff0477ac */ /* 0x000e640008000800 */
[----:B-1----:R-:W-:-:S09]  /*2580*/  UISETP.NE.AND UP0, UPT, UR4, 0x1, UPT ;  /* 0x000000010400788c */ /* 0x002fd2000bf05270 */
[----:B------:R-:W-:Y:S05]  /*2590*/  BRA.U UP0, `(.L_x_38) ;  /* 0x0000000100407547 */ /* 0x000fea000b800000 */
[----:B------:R-:W1:Y:S08]  /*25a0*/  LDC.64 R4, c[0x0][0xb10] ;  /* 0x0002c400ff047b82 */ /* 0x000e700000000a00 */
[----:B------:R-:W2:Y:S08]  /*25b0*/  LDC.64 R2, c[0x0][0xb18] ;  /* 0x0002c600ff027b82 */ /* 0x000eb00000000a00 */
[----:B------:R-:W3:Y:S08]  /*25c0*/  LDC R6, c[0x0][0xb20] ;  /* 0x0002c800ff067b82 */ /* 0x000ef00000000800 */
[----:B------:R-:W4:Y:S01]  /*25d0*/  LDC R16, c[0x0][0xb0c] ;  /* 0x0002c300ff107b82 */ /* 0x000f220000000800 */
[----:B-1----:R-:W-:-:S05]  /*25e0*/  IMAD.HI.U32 R4, R13, R4, RZ ;  /* 0x000000040d047227 */ /* 0x002fca00078e00ff */
[----:B------:R-:W-:Y:S01]  /*25f0*/  SHF.R.U32.HI R4, RZ, R5, R4 ;  /* 0x00000005ff047219 */ /* 0x000fe20000011604 */
[----:B--2---:R-:W-:Y:S01]  /*2600*/  IMAD.HI.U32 R3, R11, R3, RZ ;  /* 0x000000030b037227 */ /* 0x004fe200078e00ff */
[----:B------:R-:W-:-:S04]  /*2610*/  ISETP.NE.AND P0, PT, R2, 0x1, PT ;  /* 0x000000010200780c */ /* 0x000fc80003f05270 */
[----:B---3--:R-:W-:-:S04]  /*2620*/  SHF.R.U32.HI R6, RZ, R6, R3 ;  /* 0x00000006ff067219 */ /* 0x008fc80000011603 */
[----:B------:R-:W-:Y:S02]  /*2630*/  SEL R3, R11, R6, !P0 ;  /* 0x000000060b037207 */ /* 0x000fe40004000000 */
[----:B----4-:R-:W-:-:S04]  /*2640*/  ISETP.NE.AND P1, PT, R16, 0x1, PT ;  /* 0x000000011000780c */ /* 0x010fc80003f25270 */
[----:B------:R-:W-:-:S05]  /*2650*/  SEL R4, R13, R4, !P1 ;  /* 0x000000040d047207 */ /* 0x000fca0004800000 */
[----:B------:R-:W-:Y:S02]  /*2660*/  IMAD.IADD R5, R3, 0x1, -R4 ;  /* 0x0000000103057824 */ /* 0x000fe400078e0a04 */
[----:B------:R-:W-:Y:S02]  /*2670*/  IMAD.IADD R3, R4, 0x1, -R3 ;  /* 0x0000000104037824 */ /* 0x000fe400078e0a03 */
[----:B------:R-:W-:Y:S02]  /*2680*/  IMAD R13, R5, R16, R13 ;  /* 0x00000010050d7224 */ /* 0x000fe400078e020d */
[----:B------:R-:W-:-:S07]  /*2690*/  IMAD R11, R3, R2, R11 ;  /* 0x00000002030b7224 */ /* 0x000fce00078e020b */
.L_x_38:
[----:B------:R-:W-:Y:S01]  /*26a0*/  VIADD R14, R14, 0x1 ;  /* 0x000000010e0e7836 */ /* 0x000fe20000000000 */
[----:B------:R-:W-:Y:S01]  /*26b0*/  PLOP3.LUT P1, PT, PT, PT, PT, 0x80, 0x8 ;  /* 0x000000000008781c */ /* 0x000fe20003f2f070 */
[----:B------:R-:W-:Y:S02]  /*26c0*/  IMAD.IADD R21, R13, 0x1, R68 ;  /* 0x000000010d157824 */ /* 0x000fe400078e0244 */
[----:B------:R-:W-:Y:S01]  /*26d0*/  IMAD.IADD R20, R11, 0x1, R66 ;  /* 0x000000010b147824 */ /* 0x000fe200078e0242 */
[----:B------:R-:W-:-:S04]  /*26e0*/  ISETP.NE.AND P0, PT, R14, 0x2, PT ;  /* 0x000000020e00780c */ /* 0x000fc80003f05270 */
[----:B------:R-:W-:Y:S02]  /*26f0*/  SEL R3, RZ, 0x1, P0 ;  /* 0x00000001ff037807 */ /* 0x000fe40000000000 */
[----:B------:R-:W-:Y:S02]  /*2700*/  SEL R14, R14, RZ, P0 ;  /* 0x000000ff0e0e7207 */ /* 0x000fe40000000000 */
[----:B------:R-:W-:Y:S01]  /*2710*/  LOP3.LUT R12, R12, R3, RZ, 0x3c, !PT ;  /* 0x000000030c0c7212 */ /* 0x000fe200078e3cff */
[----:B------:R-:W-:Y:S06]  /*2720*/  @P2 BRA `(.L_x_39) ;  /* 0xffffffec00782947 */ /* 0x000fec000383ffff */
[----:B------:R-:W-:Y:S01]  /*2730*/  UIADD3 UR23, UPT, UPT, UR23, 0x18, URZ ;  /* 0x0000001817177890 */ /* 0x000fe2000fffe0ff */
[----:B------:R-:W-:-:S03]  /*2740*/  SHF.L.U32 R3, R15, 0x1f, RZ ;  /* 0x0000001f0f037819 */ /* 0x000fc600000006ff */
[----:B------:R-:W-:-:S09]  /*2750*/  ULEA UR4, UR29, UR23, 0x3 ;  /* 0x000000171d047291 */ /* 0x000fd2000f8e18ff */
[----:B------:R-:W1:Y:S02]  /*2760*/  SYNCS.PHASECHK.TRANS64.TRYWAIT P0, [UR4], R3 ;  /* 0x00000003ff0075a7 */ /* 0x000e640008001104 */
[----:B-1----:R-:W-:Y:S05]  /*2770*/  @!P0 BRA `(.L_x_40) ;  /* 0x0000005000ac8947 */ /* 0x002fea0003800000 */
.L_x_123:
[----:B------:R-:W-:-:S04]  /*2780*/  UIADD3 UR4, UPT, UPT, UR29, 0x1, URZ ;  /* 0x000000011d047890 */ /* 0x000fc8000fffe0ff */
[----:B------:R-:W-:-:S04]  /*2790*/  UISETP.NE.AND UP0, UPT, UR4, 0x3, UPT ;  /* 0x000000030400788c */ /* 0x000fc8000bf05270 */
[----:B------:R-:W-:Y:S02]  /*27a0*/  USEL UR6, URZ, 0x1, UP0 ;  /* 0x00000001ff067887 */ /* 0x000fe40008000000 */
[----:B------:R-:W-:-:S04]  /*27b0*/  USEL UR4, UR4, URZ, UP0 ;  /* 0x000000ff04047287 */ /* 0x000fc80008000000 */
[----:B------:R-:W-:Y:S01]  /*27c0*/  ULEA UR5, UR4, UR23, 0x3 ;  /* 0x0000001704057291 */ /* 0x000fe2000f8e18ff */
[----:B------:R-:W-:-:S04]  /*27d0*/  LOP3.LUT R15, R15, UR6, RZ, 0x3c, !PT ;  /* 0x000000060f0f7c12 */ /* 0x000fc8000f8e3cff */
[----:B-1----:R-:W-:-:S04]  /*27e0*/  SHF.L.U32 R3, R15, 0x1f, RZ ;  /* 0x0000001f0f037819 */ /* 0x002fc800000006ff */
[----:B------:R-:W1:Y:S02]  /*27f0*/  SYNCS.PHASECHK.TRANS64.TRYWAIT P0, [UR5], R3 ;  /* 0x00000003ff0075a7 */ /* 0x000e640008001105 */
[----:B-1----:R-:W-:Y:S05]  /*2800*/  @!P0 BRA `(.L_x_41) ;  /* 0x0000005000a08947 */ /* 0x002fea0003800000 */
.L_x_125:
[----:B------:R-:W-:-:S04]  /*2810*/  UIADD3 UR4, UPT, UPT, UR4, 0x1, URZ ;  /* 0x0000000104047890 */ /* 0x000fc8000fffe0ff */
[----:B------:R-:W-:-:S04]  /*2820*/  UISETP.NE.AND UP0, UPT, UR4, 0x3, UPT ;  /* 0x000000030400788c */ /* 0x000fc8000bf05270 */
[----:B------:R-:W-:Y:S02]  /*2830*/  USEL UR5, URZ, 0x1, UP0 ;  /* 0x00000001ff057887 */ /* 0x000fe40008000000 */
[----:B------:R-:W-:-:S04]  /*2840*/  USEL UR4, UR4, URZ, UP0 ;  /* 0x000000ff04047287 */ /* 0x000fc80008000000 */
[----:B------:R-:W-:Y:S01]  /*2850*/  ULEA UR4, UR4, UR23, 0x3 ;  /* 0x0000001704047291 */ /* 0x000fe2000f8e18ff */
[----:B-1----:R-:W-:-:S04]  /*2860*/  LOP3.LUT R3, R15, UR5, RZ, 0x3c, !PT ;  /* 0x000000050f037c12 */ /* 0x002fc8000f8e3cff */
[----:B------:R-:W-:Y:S01]  /*2870*/  SHF.L.U32 R3, R3, 0x1f, RZ ;  /* 0x0000001f03037819 */ /* 0x000fe200000006ff */
[----:B----4-:R-:W-:-:S07]  /*2880*/  IMAD.U32 R0, RZ, RZ, UR4 ;  /* 0x00000004ff007e24 */ /* 0x010fce000f8e00ff */
.L_x_42:
[----:B-1----:R1:W2:Y:S02]  /*2890*/  SYNCS.PHASECHK.TRANS64.TRYWAIT P0, [R0+URZ], R3 ;  /* 0x00000003000075a7 */ /* 0x0022a400080011ff */
[----:B--2---:R-:W-:Y:S05]  /*28a0*/  @!P0 NANOSLEEP.SYNCS 0x989680 ;  /* 0x009896800000895d */ /* 0x004fea0003900000 */
[----:B------:R-:W2:Y:S02]  /*28b0*/  @!P0 SYNCS.PHASECHK.TRANS64 P0, [R0+URZ], R3 ;  /* 0x00000003000085a7 */ /* 0x000ea400080010ff */
[----:B--2---:R-:W-:Y:S05]  /*28c0*/  @P0 EXIT ;  /* 0x000000000000094d */ /* 0x004fea0003800000 */
[----:B------:R-:W-:Y:S05]  /*28d0*/  BRA `(.L_x_42) ;  /* 0xfffffffc00ec7947 */ /* 0x000fea000383ffff */
.L_x_17:
[----:B------:R-:W-:-:S04]  /*28e0*/  UISETP.NE.AND UP1, UPT, UR53, URZ, UPT ;  /* 0x000000ff3500728c */ /* 0x000fc8000bf25270 */
[----:B------:R-:W-:-:S09]  /*28f0*/  UISETP.NE.OR UP1, UPT, UR10, 0x1, UP1 ;  /* 0x000000010a00788c */ /* 0x000fd20008f25670 */
[----:B------:R-:W-:Y:S05]  /*2900*/  BRA.U UP1, `(.L_x_43) ;  /* 0x0000000501487547 */ /* 0x000fea000b800000 */
[----:B------:R-:W-:Y:S01]  /*2910*/  ISETP.NE.AND P2, PT, R2, RZ, PT ;  /* 0x000000ff0200720c */ /* 0x000fe20003f45270 */
[----:B------:R-:W-:Y:S01]  /*2920*/  IMAD.MOV.U32 R12, RZ, RZ, 0x1 ;  /* 0x00000001ff0c7424 */ /* 0x000fe200078e00ff */
[----:B------:R-:W-:Y:S02]  /*2930*/  CS2R R10, SRZ ;  /* 0x00000000000a7805 */ /* 0x000fe4000001ff00 */
[----:B------:R-:W-:Y:S01]  /*2940*/  CS2R R8, SRZ ;  /* 0x0000000000087805 */ /* 0x000fe2000001ff00 */
[----:B------:R-:W-:Y:S01]  /*2950*/  UMOV UR6, 0x400 ;  /* 0x0000040000067882 */ /* 0x000fe20000000000 */
[----:B------:R-:W-:Y:S01]  /*2960*/  UMOV UR5, URZ ;  /* 0x000000ff00057c82 */ /* 0x000fe20008000000 */
[----:B------:R-:W-:-:S12]  /*2970*/  ULEA UR6, UR53, UR6, 0x18 ;  /* 0x0000000635067291 */ /* 0x000fd8000f8ec0ff */
.L_x_47:
[----:B------:R-:W-:Y:S02]  /*2980*/  LEA R0, R8, UR6, 0x3 ;  /* 0x0000000608007c11 */ /* 0x000fe4000f8e18ff */
[----:B------:R-:W-:-:S03]  /*2990*/  SHF.L.U32 R5, R9, 0x1f, RZ ;  /* 0x0000001f09057819 */ /* 0x000fc600000006ff */
[----:B------:R-:W-:Y:S01]  /*29a0*/  VIADD R4, R0, 0xe0 ;  /* 0x000000e000047836 */ /* 0x000fe20000000000 */
[----:B------:R-:W1:Y:S02]  /*29b0*/  SYNCS.PHASECHK.TRANS64.TRYWAIT P0, [R0+URZ+0xd0], R5 ;  /* 0x0000d005000075a7 */ /* 0x000e6400080011ff */
[----:B-1----:R-:W-:Y:S05]  /*29c0*/  @!P0 BRA `(.L_x_44) ;  /* 0x0000005000488947 */ /* 0x002fea0003800000 */
.L_x_126:
[----:B------:R-:W-:Y:S01]  /*29d0*/  ULEA UR4, UR5, UR6, 0x3 ;  /* 0x0000000605047291 */ /* 0x000fe2000f8e18ff */
[----:B------:R-:W-:Y:S02]  /*29e0*/  PRMT R4, RZ, 0x654, R4 ;  /* 0x00000654ff047816 */ /* 0x000fe40000000004 */
[----:B-1----:R-:W-:Y:S01]  /*29f0*/  SHF.L.U32 R5, R12, 0x1f, RZ ;  /* 0x0000001f0c057819 */ /* 0x002fe200000006ff */
[----:B------:R-:W-:Y:S01]  /*2a00*/  UIADD3 UR7, UPT, UPT, UR4, 0x70, URZ ;  /* 0x0000007004077890 */ /* 0x000fe2000fffe0ff */
[----:B------:R1:W-:Y:S05]  /*2a10*/  SYNCS.ARRIVE.TRANS64.RED.A1T0 RZ, [R4+URZ], RZ ;  /* 0x000000ff04ff79a7 */ /* 0x0003ea00081004ff */
[----:B------:R-:W-:Y:S01]  /*2a20*/  IMAD.U32 R7, RZ, RZ, UR7 ;  /* 0x00000007ff077e24 */ /* 0x000fe2000f8e00ff */
[----:B------:R-:W2:Y:S04]  /*2a30*/  SYNCS.PHASECHK.TRANS64.TRYWAIT P0, [UR4+0x80], R5 ;  /* 0x00008005ff0075a7 */ /* 0x000ea80008001104 */
[----:B------:R-:W-:Y:S01]  /*2a40*/  PRMT R6, R2, 0x654, R7 ;  /* 0x0000065402067816 */ /* 0x000fe20000000007 */
[----:B-1----:R-:W-:Y:S01]  /*2a50*/  @!P2 IMAD.MOV.U32 R4, RZ, RZ, 0x10 ;  /* 0x00000010ff04a424 */ /* 0x002fe200078e00ff */
[----:B--2---:R-:W-:Y:S06]  /*2a60*/  @!P0 BRA `(.L_x_45) ;  /* 0x0000005000348947 */ /* 0x004fec0003800000 */
.L_x_128:
[----:B------:R-:W-:Y:S01]  /*2a70*/  ULEA UR8, UR5, UR6, 0x4 ;  /* 0x0000000605087291 */ /* 0x000fe2000f8e20ff */
[----:B------:R-:W-:Y:S01]  /*2a80*/  SEL R3, R6, R3, !P2 ;  /* 0x0000000306037207 */ /* 0x000fe20005000000 */
[----:B------:R-:W-:Y:S01]  /*2a90*/  UIADD3 UR9, UPT, UPT, UR4, 0x70, URZ ;  /* 0x0000007004097890 */ /* 0x000fe2000fffe0ff */
[----:B-1----:R-:W-:Y:S01]  /*2aa0*/  LEA R0, R11, UR6, 0x3 ;  /* 0x000000060b007c11 */ /* 0x002fe2000f8e18ff */
[----:B------:R-:W-:Y:S01]  /*2ab0*/  UIADD3 UR8, UPT, UPT, UR8, 0x100, URZ ;  /* 0x0000010008087890 */ /* 0x000fe2000fffe0ff */
[----:B------:R-:W-:Y:S01]  /*2ac0*/  SHF.L.U32 R5, R10, 0x1f, RZ ;  /* 0x0000001f0a057819 */ /* 0x000fe200000006ff */
[----:B------:R1:W-:Y:S01]  /*2ad0*/  @!P2 SYNCS.ARRIVE.TRANS64.RED RZ, [R3+URZ], R4 ;  /* 0x0000000403ffa9a7 */ /* 0x0003e200080004ff */
[----:B------:R-:W-:Y:S01]  /*2ae0*/  UIADD3 UR4, UPT, UPT, UR5, 0x1, URZ ;  /* 0x0000000105047890 */ /* 0x000fe2000fffe0ff */
[----:B------:R-:W-:-:S03]  /*2af0*/  VIADD R8, R8, 0x1 ;  /* 0x0000000108087836 */ /* 0x000fc60000000000 */
[----:B------:R-:W-:Y:S02]  /*2b00*/  UISETP.NE.AND UP0, UPT, UR4, 0x2, UPT ;  /* 0x000000020400788c */ /* 0x000fe4000bf05270 */
[----:B------:R-:W-:Y:S06]  /*2b10*/  UGETNEXTWORKID.BROADCAST [UR8], [UR9] ;  /* 0x00000000080073ca */ /* 0x000fec0008000100 */
[----:B------:R-:W-:Y:S01]  /*2b20*/  USEL UR7, URZ, 0x1, UP0 ;  /* 0x00000001ff077887 */ /* 0x000fe20008000000 */
[----:B------:R-:W-:Y:S01]  /*2b30*/  ISETP.NE.AND P0, PT, R8, 0x2, PT ;  /* 0x000000020800780c */ /* 0x000fe20003f05270 */
[----:B------:R-:W-:Y:S01]  /*2b40*/  USEL UR5, UR4, URZ, UP0 ;  /* 0x000000ff04057287 */ /* 0x000fe20008000000 */
[----:B------:R-:W2:Y:S03]  /*2b50*/  SYNCS.PHASECHK.TRANS64.TRYWAIT P1, [R0+URZ+0x70], R5 ;  /* 0x00007005000075a7 */ /* 0x000ea600080211ff */
[----:B------:R-:W-:Y:S01]  /*2b60*/  LOP3.LUT R12, R12, UR7, RZ, 0x3c, !PT ;  /* 0x000000070c0c7c12 */ /* 0x000fe2000f8e3cff */
[----:B-12---:R-:W-:Y:S07]  /*2b70*/  @!P1 BRA `(.L_x_46) ;  /* 0x0000005000089947 */ /* 0x006fee0003800000 */
.L_x_129:
[C---:B------:R-:W-:Y:S01]  /*2b80*/  LEA R4, R11.reuse, UR6, 0x4 ;  /* 0x000000060b047c11 */ /* 0x040fe2000f8e20ff */
[----:B-1----:R-:W-:Y:S01]  /*2b90*/  VIADD R0, R0, 0x80 ;  /* 0x0000008000007836 */ /* 0x002fe20000000000 */
[----:B------:R-:W-:Y:S01]  /*2ba0*/  SEL R8, R8, RZ, P0 ;  /* 0x000000ff08087207 */ /* 0x000fe20000000000 */
[----:B------:R-:W-:-:S03]  /*2bb0*/  VIADD R11, R11, 0x1 ;  /* 0x000000010b0b7836 */ /* 0x000fc60000000000 */
[----:B------:R-:W1:Y:S01]  /*2bc0*/  LDS.128 R4, [R4+0x100] ;  /* 0x0001000004047984 */ /* 0x000e620000000c00 */
[----:B------:R-:W-:Y:S02]  /*2bd0*/  PRMT R0, RZ, 0x654, R0 ;  /* 0x00000654ff007816 */ /* 0x000fe40000000000 */
[C---:B------:R-:W-:Y:S01]  /*2be0*/  ISETP.NE.AND P1, PT, R11.reuse, 0x2, PT ;  /* 0x000000020b00780c */ /* 0x040fe20003f25270 */
[----:B------:R-:W-:Y:S01]  /*2bf0*/  @!PT LDS RZ, [RZ] ;  /* 0x00000000fffff984 */ /* 0x000fe20000000800 */
[----:B------:R-:W-:Y:S01]  /*2c00*/  @!PT LDS RZ, [RZ] ;  /* 0x00000000fffff984 */ /* 0x000fe20000000800 */
[----:B------:R-:W-:Y:S01]  /*2c10*/  @!PT LDS RZ, [RZ] ;  /* 0x00000000fffff984 */ /* 0x000fe20000000800 */
[----:B------:R-:W-:Y:S01]  /*2c20*/  @!PT LDS RZ, [RZ] ;  /* 0x00000000fffff984 */ /* 0x000fe20000000800 */
[----:B------:R2:W-:Y:S06]  /*2c30*/  MEMBAR.ALL.CTA ;  /* 0x0000000000007992 */ /* 0x0005ec0000008000 */
[----:B--2---:R-:W2:Y:S01]  /*2c40*/  FENCE.VIEW.ASYNC.S ;  /* 0x00000000000073c6 */ /* 0x004ea20000000000 */
[----:B------:R-:W-:Y:S01]  /*2c50*/  SEL R11, R11, RZ, P1 ;  /* 0x000000ff0b0b7207 */ /* 0x000fe20000800000 */
[----:B--2---:R2:W-:Y:S01]  /*2c60*/  SYNCS.ARRIVE.TRANS64.RED.A1T0 RZ, [R0+URZ], RZ ;  /* 0x000000ff00ff79a7 */ /* 0x0045e200081004ff */
[----:B-1----:R-:W-:-:S02]  /*2c70*/  LOP3.LUT P3, RZ, R6, 0x1, RZ, 0xc0, !PT ;  /* 0x0000000106ff7812 */ /* 0x002fc4000786c0ff */
[----:B------:R-:W-:-:S04]  /*2c80*/  SEL R5, RZ, 0x1, P1 ;  /* 0x00000001ff057807 */ /* 0x000fc80000800000 */
[----:B------:R-:W-:Y:S02]  /*2c90*/  LOP3.LUT R10, R10, R5, RZ, 0x3c, !PT ;  /* 0x000000050a0a7212 */ /* 0x000fe400078e3cff */
[----:B--2---:R-:W-:-:S04]  /*2ca0*/  SEL R0, RZ, 0x1, P0 ;  /* 0x00000001ff007807 */ /* 0x004fc80000000000 */
[----:B------:R-:W-:Y:S01]  /*2cb0*/  LOP3.LUT R9, R9, R0, RZ, 0x3c, !PT ;  /* 0x0000000009097212 */ /* 0x000fe200078e3cff */
[----:B------:R-:W-:Y:S06]  /*2cc0*/  @P3 BRA `(.L_x_47) ;  /* 0xfffffffc002c3947 */ /* 0x000fec000383ffff */
[----:B------:R-:W-:Y:S01]  /*2cd0*/  ULEA UR4, UR5, UR6, 0x3 ;  /* 0x0000000605047291 */ /* 0x000fe2000f8e18ff */
[----:B------:R-:W-:-:S08]  /*2ce0*/  SHF.L.U32 R3, R12, 0x1f, RZ ;  /* 0x0000001f0c037819 */ /* 0x000fd000000006ff */
[----:B------:R-:W1:Y:S02]  /*2cf0*/  SYNCS.PHASECHK.TRANS64 P0, [UR4+0x80], R3 ;  /* 0x00008003ff0075a7 */ /* 0x000e640008001004 */
[----:B-1----:R-:W-:Y:S05]  /*2d00*/  @P0 BRA `(.L_x_48) ;  /* 0x0000000000080947 */ /* 0x002fea0003800000 */
[----:B------:R-:W1:Y:S02]  /*2d10*/  SYNCS.PHASECHK.TRANS64.TRYWAIT P0, [UR4+0x80], R3 ;  /* 0x00008003ff0075a7 */ /* 0x000e640008001104 */
[----:B-1----:R-:W-:Y:S05]  /*2d20*/  @!P0 BRA `(.L_x_49) ;  /* 0x0000004c00b08947 */ /* 0x002fea0003800000 */
.L_x_48:
[----:B------:R-:W-:-:S04]  /*2d30*/  UIADD3 UR7, UPT, UPT, UR5, 0x1, URZ ;  /* 0x0000000105077890 */ /* 0x000fc8000fffe0ff */
[----:B------:R-:W-:-:S04]  /*2d40*/  UISETP.NE.AND UP0, UPT, UR7, 0x2, UPT ;  /* 0x000000020700788c */ /* 0x000fc8000bf05270 */
[----:B------:R-:W-:Y:S02]  /*2d50*/  USEL UR8, URZ, 0x1, UP0 ;  /* 0x00000001ff087887 */ /* 0x000fe40008000000 */
[----:B------:R-:W-:-:S04]  /*2d60*/  USEL UR7, UR7, URZ, UP0 ;  /* 0x000000ff07077287 */ /* 0x000fc80008000000 */
[----:B------:R-:W-:Y:S01]  /*2d70*/  ULEA UR7, UR7, UR6, 0x3 ;  /* 0x0000000607077291 */ /* 0x000fe2000f8e18ff */
[----:B-1----:R-:W-:-:S04]  /*2d80*/  LOP3.LUT R3, R12, UR8, RZ, 0x3c, !PT ;  /* 0x000000080c037c12 */ /* 0x002fc8000f8e3cff */
[----:B------:R-:W-:-:S04]  /*2d90*/  SHF.L.U32 R0, R3, 0x1f, RZ ;  /* 0x0000001f03007819 */ /* 0x000fc800000006ff */
[----:B------:R-:W1:Y:S02]  /*2da0*/  SYNCS.PHASECHK.TRANS64 P0, [UR7+0x80], R0 ;  /* 0x00008000ff0075a7 */ /* 0x000e640008001007 */
[----:B-1----:R-:W-:Y:S05]  /*2db0*/  @P0 EXIT ;  /* 0x000000000000094d */ /* 0x002fea0003800000 */
[----:B------:R-:W-:Y:S02]  /*2dc0*/  SHF.L.U32 R3, R3, 0x1f, RZ ;  /* 0x0000001f03037819 */ /* 0x000fe400000006ff */
[----:B------:R-:W-:-:S07]  /*2dd0*/  MOV R0, UR7 ;  /* 0x0000000700007c02 */ /* 0x000fce0008000f00 */
.L_x_50:
[----:B-1----:R1:W2:Y:S02]  /*2de0*/  SYNCS.PHASECHK.TRANS64.TRYWAIT P0, [R0+URZ+0x80], R3 ;  /* 0x00008003000075a7 */ /* 0x0022a400080011ff */
[----:B--2---:R-:W-:Y:S05]  /*2df0*/  @!P0 NANOSLEEP.SYNCS 0x989680 ;  /* 0x009896800000895d */ /* 0x004fea0003900000 */
[----:B------:R-:W2:Y:S02]  /*2e00*/  @!P0 SYNCS.PHASECHK.TRANS64 P0, [R0+URZ+0x80], R3 ;  /* 0x00008003000085a7 */ /* 0x000ea400080010ff */
[----:B--2---:R-:W-:Y:S05]  /*2e10*/  @P0 EXIT ;  /* 0x000000000000094d */ /* 0x004fea0003800000 */
[----:B------:R-:W-:Y:S05]  /*2e20*/  BRA `(.L_x_50) ;  /* 0xfffffffc00ec7947 */ /* 0x000fea000383ffff */
.L_x_43:
[----:B------:R-:W-:-:S09]  /*2e30*/  UISETP.NE.AND UP1, UPT, UR10, URZ, UPT ;  /* 0x000000ff0a00728c */ /* 0x000fd2000bf25270 */
[----:B------:R-:W-:Y:S05]  /*2e40*/  BRA.U UP1, `(.L_x_51) ;  /* 0x0000001101f47547 */ /* 0x000fea000b800000 */
[----:B------:R-:W-:Y:S01]  /*2e50*/  UMOV UR4, 0x40 ;  /* 0x0000004000047882 */ /* 0x000fe20000000000 */
[----:B------:R-:W-:Y:S01]  /*2e60*/  NOP ;  /* 0x0000000000007918 */ /* 0x000fe20000000000 */
[----:B------:R-:W-:Y:S01]  /*2e70*/  ULEA UR5, UR53, UR4, 0x18 ;  /* 0x0000000435057291 */ /* 0x000fe2000f8ec0ff */
[----:B------:R-:W-:Y:S02]  /*2e80*/  UMOV UR6, 0x400 ;  /* 0x0000040000067882 */ /* 0x000fe40000000000 */
[----:B------:R-:W-:-:S06]  /*2e90*/  ULEA UR6, UR53, UR6, 0x18 ;  /* 0x0000000635067291 */ /* 0x000fcc000f8ec0ff */
[----:B------:R-:W1:Y:S02]  /*2ea0*/  LDS.U8 R0, [UR5+0x1c] ;  /* 0x00001c05ff007984 */ /* 0x000e640008000000 */
[----:B-1----:R-:W-:-:S13]  /*2eb0*/  ISETP.NE.AND P0, PT, R0, RZ, PT ;  /* 0x000000ff0000720c */ /* 0x002fda0003f05270 */
[----:B------:R-:W-:Y:S05]  /*2ec0*/  @P0 BRA `(.L_x_52) ;  /* 0x0000000000580947 */ /* 0x000fea0003800000 */
[----:B------:R-:W-:-:S13]  /*2ed0*/  ELECT P0, URZ, PT ;  /* 0x0000000000ff782f */ /* 0x000fda0003800000 */
[----:B------:R-:W-:Y:S05]  /*2ee0*/  @!P0 BRA `(.L_x_53) ;  /* 0x0000000000608947 */ /* 0x000fea0003800000 */
[----:B------:R-:W-:Y:S01]  /*2ef0*/  UMOV UR4, 0x10 ;  /* 0x0000001000047882 */ /* 0x000fe20000000000 */
[----:B------:R-:W-:Y:S01]  /*2f00*/  HFMA2 R0, -RZ, RZ, 0, 5.9604644775390625e-08 ;  /* 0x00000001ff007431 */ /* 0x000fe200000001ff */
[----:B------:R-:W-:-:S03]  /*2f10*/  MOV R2, 0xffff ;  /* 0x0000ffff00027802 */ /* 0x000fc60000000f00 */
[----:B------:R-:W-:Y:S04]  /*2f20*/  DEPBAR.LE SB1, 0x36 ;  /* 0x00009d800000791a */ /* 0x000fe80000000000 */
[----:B------:R-:W1:Y:S02]  /*2f30*/  UTCATOMSWS.FIND_AND_SET.ALIGN UP0, UR4, UR4 ;  /* 0x00000004000475e3 */ /* 0x000e640008000800 */
[----:B-1----:R-:W-:Y:S01]  /*2f40*/  MOV R3, UR4 ;  /* 0x0000000400037c02 */ /* 0x002fe20008000f00 */
[----:B------:R-:W-:Y:S06]  /*2f50*/  BRA.U UP0, `(.L_x_54) ;  /* 0x0000000100187547 */ /* 0x000fec000b800000 */
.L_x_55:
[----:B------:R-:W-:Y:S05]  /*2f60*/  NANOSLEEP 0x64 ;  /* 0x000000640000795d */ /* 0x000fea0003800000 */
[----:B------:R-:W-:-:S05]  /*2f70*/  UMOV UR4, 0x10 ;  /* 0x0000001000047882 */ /* 0x000fca0000000000 */
[----:B------:R-:W-:Y:S04]  /*2f80*/  DEPBAR.LE SB1, 0x36 ;  /* 0x00009d800000791a */ /* 0x000fe80000000000 */
[----:B------:R-:W1:Y:S02]  /*2f90*/  UTCATOMSWS.FIND_AND_SET.ALIGN UP0, UR4, UR4 ;  /* 0x00000004000475e3 */ /* 0x000e640008000800 */
[----:B-1----:R-:W-:Y:S01]  /*2fa0*/  MOV R3, UR4 ;  /* 0x0000000400037c02 */ /* 0x002fe20008000f00 */
[----:B------:R-:W-:Y:S05]  /*2fb0*/  BRA.U !UP0, `(.L_x_55) ;  /* 0xfffffffd08e87547 */ /* 0x000fea000b83ffff */
.L_x_54:
[-C--:B------:R-:W-:Y:S02]  /*2fc0*/  SHF.L.U32 R2, R2, R3.reuse, RZ ;  /* 0x0000000302027219 */ /* 0x080fe400000006ff */
[----:B------:R-:W-:Y:S01]  /*2fd0*/  SHF.L.U32 R0, R0, R3, RZ ;  /* 0x0000000300007219 */ /* 0x000fe200000006ff */
[----:B------:R-:W-:Y:S02]  /*2fe0*/  IMAD.SHL.U32 R3, R3, 0x20, RZ ;  /* 0x0000002003037824 */ /* 0x000fe400078e00ff */
[----:B------:R1:W-:Y:S04]  /*2ff0*/  ATOMS.OR RZ, [UR5+0x14], R2 ;  /* 0x00001402ffff798c */ /* 0x0003e8000b000005 */
[----:B------:R1:W-:Y:S04]  /*3000*/  ATOMS.OR RZ, [UR5+0x18], R0 ;  /* 0x00001800ffff798c */ /* 0x0003e8000b000005 */
[----:B------:R1:W-:Y:S01]  /*3010*/  STS [UR6+0x120], R3 ;  /* 0x00012003ff007988 */ /* 0x0003e20008000806 */
[----:B------:R-:W-:Y:S05]  /*3020*/  BRA `(.L_x_53) ;  /* 0x0000000000107947 */ /* 0x000fea0003800000 */
.L_x_52:
[----:B------:R-:W-:Y:S02]  /*3030*/  MOV R0, 0xffffffff ;  /* 0xffffffff00007802 */ /* 0x000fe40000000f00 */
[----:B------:R-:W-:-:S03]  /*3040*/  MOV R2, 0x3070 ;  /* 0x0000307000027802 */ /* 0x000fc60000000f00 */
[----:B------:R1:W-:Y:S04]  /*3050*/  STS [UR6+0x120], R0 ;  /* 0x00012000ff007988 */ /* 0x0003e80008000806 */
[----:B-1-3-5:R-:W-:Y:S05]  /*3060*/  CALL.REL.NOINC `($__internal_1_$__cuda_sm10x_tcgen05_guardrail_trap_phase_invalid_during_alloc) ;  /* 0x0000005000847944 */ /* 0x02afea0003c00000 */
.L_x_53:
[----:B------:R-:W-:Y:S05]  /*3070*/  WARPSYNC.ALL ;  /* 0x0000000000007948 */ /* 0x000fea0003800000 */
[----:B------:R-:W2:Y:S01]  /*3080*/  S2UR UR4, SR_CgaCtaId ;  /* 0x00000000000479c3 */ /* 0x000ea20000008800 */
[----:B------:R-:W-:Y:S01]  /*3090*/  UMOV UR71, 0x400 ;  /* 0x0000040000477882 */ /* 0x000fe20000000000 */
[----:B------:R-:W-:-:S06]  /*30a0*/  NOP ;  /* 0x0000000000007918 */ /* 0x000fcc0000000000 */
[----:B------:R-:W-:Y:S06]  /*30b0*/  BAR.ARV 0x6, 0xa0 ;  /* 0x0182800000007b1d */ /* 0x000fec0000002000 */
[----:B------:R-:W4:Y:S01]  /*30c0*/  LDCU UR5, c[0x0][0x38c] ;  /* 0x00007180ff0577ac */ /* 0x000f220008000800 */
[----:B------:R-:W-:Y:S01]  /*30d0*/  IMAD.MOV.U32 R11, RZ, RZ, 0x1 ;  /* 0x00000001ff0b7424 */ /* 0x000fe200078e00ff */
[----:B------:R-:W-:Y:S01]  /*30e0*/  CS2R R8, SRZ ;  /* 0x0000000000087805 */ /* 0x000fe2000001ff00 */
[----:B------:R-:W-:Y:S01]  /*30f0*/  IMAD.MOV.U32 R10, RZ, RZ, RZ ;  /* 0x000000ffff0a7224 */ /* 0x000fe200078e00ff */
[----:B------:R-:W3:Y:S01]  /*3100*/  LDCU UR7, c[0x0][0x38c] ;  /* 0x00007180ff0777ac */ /* 0x000ee20008000800 */
[----:B------:R-:W-:Y:S01]  /*3110*/  UMOV UR74, URZ ;  /* 0x000000ff004a7c82 */ /* 0x000fe20008000000 */
[----:B------:R-:W-:Y:S01]  /*3120*/  UMOV UR9, URZ ;  /* 0x000000ff00097c82 */ /* 0x000fe20008000000 */
[----:B--2---:R-:W-:Y:S01]  /*3130*/  ULEA UR71, UR4, UR71, 0x18 ;  /* 0x0000004704477291 */ /* 0x004fe2000f8ec0ff */
[----:B------:R-:W-:Y:S01]  /*3140*/  UMOV UR76, 0x0 ;  /* 0x00000000004c7882 */ /* 0x000fe20000000000 */
[----:B------:R-:W-:-:S02]  /*3150*/  UMOV UR77, 0x4100910 ;  /* 0x04100910004d7882 */ /* 0x000fc40000000000 */
[----:B------:R-:W-:Y:S02]  /*3160*/  UIADD3 UR6, UPT, UPT, UR71, 0x1e800, URZ ;  /* 0x0001e80047067890 */ /* 0x000fe4000fffe0ff */
[----:B----4-:R-:W-:-:S03]  /*3170*/  UIADD3 UR5, UPT, UPT, UR5, 0x7f, URZ ;  /* 0x0000007f05057890 */ /* 0x010fc6000fffe0ff */
[----:B-1----:R-:W1:Y:S01]  /*3180*/  LDS R0, [UR71+0x120] ;  /* 0x00012047ff007984 */ /* 0x002e620008000800 */
[----:B------:R-:W-:Y:S02]  /*3190*/  USHF.R.S32.HI UR4, URZ, 0x1f, UR5 ;  /* 0x0000001fff047899 */ /* 0x000fe40008011405 */
[----:B---3--:R-:W-:Y:S02]  /*31a0*/  UISETP.GE.AND UP3, UPT, UR7, 0x1, UPT ;  /* 0x000000010700788c */ /* 0x008fe4000bf66270 */
[----:B------:R-:W-:Y:S02]  /*31b0*/  ULEA.HI UR4, UR4, UR5, URZ, 0x7 ;  /* 0x0000000504047291 */ /* 0x000fe4000f8f38ff */
[----:B------:R-:W-:Y:S02]  /*31c0*/  UIADD3 UR5, UPT, UPT, UR71, 0x6800, URZ ;  /* 0x0000680047057890 */ /* 0x000fe4000fffe0ff */
[----:B------:R-:W-:Y:S02]  /*31d0*/  USHF.R.S32.HI UR8, URZ, 0x7, UR4 ;  /* 0x00000007ff087899 */ /* 0x000fe40008011404 */
[----:B------:R-:W-:-:S02]  /*31e0*/  USHF.R.U32.HI UR4, URZ, 0x4, UR6 ;  /* 0x00000004ff047899 */ /* 0x000fc40008011606 */
[----:B------:R-:W-:Y:S02]  /*31f0*/  UISETP.LT.AND UP0, UPT, UR8, 0x1, UPT ;  /* 0x000000010800788c */ /* 0x000fe4000bf01270 */
[----:B------:R-:W-:Y:S01]  /*3200*/  IMAD.U32 R12, RZ, RZ, UR8 ;  /* 0x00000008ff0c7e24 */ /* 0x000fe2000f8e00ff */
[----:B------:R-:W-:Y:S02]  /*3210*/  ULOP3.LUT UR4, UR4, 0x3fff, URZ, 0xc0, !UPT ;  /* 0x00003fff04047892 */ /* 0x000fe4000f8ec0ff */
[----:B------:R-:W-:Y:S02]  /*3220*/  USEL UR6, UR8, 0x1, !UP0 ;  /* 0x0000000108067887 */ /* 0x000fe4000c000000 */
[----:B------:R-:W-:Y:S02]  /*3230*/  ULOP3.LUT UR73, UR4, 0x10000, URZ, 0xfc, !UPT ;  /* 0x0001000004497892 */ /* 0x000fe4000f8efcff */
[----:B------:R-:W-:Y:S02]  /*3240*/  UIADD3 UR4, UPT, UPT, -UR6, URZ, URZ ;  /* 0x000000ff06047290 */ /* 0x000fe4000fffe1ff */
[----:B------:R-:W-:-:S04]  /*3250*/  USHF.R.U32.HI UR5, URZ, 0x4, UR5 ;  /* 0x00000004ff057899 */ /* 0x000fc80008011605 */
[----:B------:R-:W-:Y:S01]  /*3260*/  ULOP3.LUT UR5, UR5, 0x3fff, URZ, 0xc0, !UPT ;  /* 0x00003fff05057892 */ /* 0x000fe2000f8ec0ff */
[----:B------:R-:W-:-:S03]  /*3270*/  MOV R13, UR4 ;  /* 0x00000004000d7c02 */ /* 0x000fc60008000f00 */
[----:B------:R-:W-:Y:S01]  /*3280*/  ULOP3.LUT UR72, UR5, 0x10000, URZ, 0xfc, !UPT ;  /* 0x0001000005487892 */ /* 0x000fe2000f8efcff */
[----:B-1----:R-:W-:-:S13]  /*3290*/  R2UR UR8, R0 ;  /* 0x00000000000872ca */ /* 0x002fda00000e0000 */
[----:B------:R-:W-:-:S07]  /*32a0*/  MOV R14, UR8 ;  /* 0x00000008000e7c02 */ /* 0x000fce0008000f00 */
.L_x_62:
[----:B------:R-:W-:Y:S02]  /*32b0*/  LEA R0, R10, UR71, 0x3 ;  /* 0x000000470a007c11 */ /* 0x000fe4000f8e18ff */
[----:B------:R-:W-:Y:S02]  /*32c0*/  SHF.L.U32 R5, R9, 0x1f, RZ ;  /* 0x0000001f09057819 */ /* 0x000fe400000006ff */
[----:B------:R-:W-:Y:S01]  /*32d0*/  PLOP3.LUT P0, PT, PT, PT, UP3, 0x80, 0x8 ;  /* 0x000000000008781c */ /* 0x000fe20003f0f038 */
[----:B------:R-:W-:Y:S01]  /*32e0*/  VIADD R3, R0, 0x80 ;  /* 0x0000008000037836 */ /* 0x000fe20000000000 */
[----:B-1----:R-:W1:Y:S02]  /*32f0*/  SYNCS.PHASECHK.TRANS64.TRYWAIT P1, [R0+URZ+0x70], R5 ;  /* 0x00007005000075a7 */ /* 0x002e6400080211ff */
[----:B-1----:R-:W-:Y:S09]  /*3300*/  @!P1 BRA `(.L_x_56) ;  /* 0x0000004800509947 */ /* 0x002ff20003800000 */
.L_x_131:
[----:B------:R-:W-:Y:S01]  /*3310*/  LEA R4, R10, UR71, 0x4 ;  /* 0x000000470a047c11 */ /* 0x000fe2000f8e20ff */
[----:B------:R-:W-:Y:S01]  /*3320*/  @UP3 ULEA UR4, UR9, UR71, 0x3 ;  /* 0x0000004709043291 */ /* 0x000fe2000f8e18ff */
[----:B------:R-:W-:Y:S01]  /*3330*/  PLOP3.LUT P2, PT, PT, PT, PT, 0x80, 0x8 ;  /* 0x000000000008781c */ /* 0x000fe20003f4f070 */
[----:B------:R-:W-:Y:S01]  /*3340*/  ULEA UR75, UR74, UR71, 0x3 ;  /* 0x000000474a4b7291 */ /* 0x000fe2000f8e18ff */
[----:B------:R-:W-:Y:S02]  /*3350*/  PRMT R3, RZ, 0x654, R3 ;  /* 0x00000654ff037816 */ /* 0x000fe40000000003 */
[----:B-1----:R-:W1:Y:S01]  /*3360*/  LDS.128 R4, [R4+0x100] ;  /* 0x0001000004047984 */ /* 0x002e620000000c00 */
[----:B------:R-:W-:Y:S02]  /*3370*/  @P0 SHF.L.U32 R2, R8, 0x1f, RZ ;  /* 0x0000001f08020819 */ /* 0x000fe400000006ff */
[----:B------:R-:W-:Y:S01]  /*3380*/  SHF.L.U32 R0, R11, 0x1f, RZ ;  /* 0x0000001f0b007819 */ /* 0x000fe200000006ff */
[----:B------:R-:W-:Y:S01]  /*3390*/  @!PT LDS RZ, [RZ] ;  /* 0x00000000fffff984 */ /* 0x000fe20000000800 */
[----:B------:R-:W-:Y:S01]  /*33a0*/  @!PT LDS RZ, [RZ] ;  /* 0x00000000fffff984 */ /* 0x000fe20000000800 */
[----:B------:R-:W-:Y:S01]  /*33b0*/  @!PT LDS RZ, [RZ] ;  /* 0x00000000fffff984 */ /* 0x000fe20000000800 */
[----:B------:R-:W-:Y:S01]  /*33c0*/  @!PT LDS RZ, [RZ] ;  /* 0x00000000fffff984 */ /* 0x000fe20000000800 */
[----:B------:R2:W-:Y:S06]  /*33d0*/  MEMBAR.ALL.CTA ;  /* 0x0000000000007992 */ /* 0x0005ec0000008000 */
[----:B--2---:R-:W2:Y:S01]  /*33e0*/  FENCE.VIEW.ASYNC.S ;  /* 0x00000000000073c6 */ /* 0x004ea20000000000 */
[----:B------:R-:W-:Y:S01]  /*33f0*/  R2UR UR6, R14 ;  /* 0x000000000e0672ca */ /* 0x000fe200000e0000 */
[----:B--2---:R2:W-:Y:S01]  /*3400*/  SYNCS.ARRIVE.TRANS64.RED.A1T0 RZ, [R3+URZ], RZ ;  /* 0x000000ff03ff79a7 */ /* 0x0045e200081004ff */
[----:B------:R2:W3:Y:S01]  /*3410*/  @P0 SYNCS.PHASECHK.TRANS64.TRYWAIT P2, [UR4], R2 ;  /* 0x00000002ff0005a7 */ /* 0x0004e20008041104 */
[----:B------:R-:W-:Y:S01]  /*3420*/  ULEA.HI UR4, UR74, UR74, URZ, 0x1 ;  /* 0x0000004a4a047291 */ /* 0x000fe2000f8f08ff */
[----:B-1----:R-:W-:-:S03]  /*3430*/  LOP3.LUT P1, RZ, R6, 0x1, RZ, 0xc0, !PT ;  /* 0x0000000106ff7812 */ /* 0x002fc6000782c0ff */
[----:B------:R-:W-:Y:S02]  /*3440*/  USHF.L.U32 UR5, UR4, 0x5, URZ ;  /* 0x0000000504057899 */ /* 0x000fe400080006ff */
[----:B------:R-:W-:Y:S02]  /*3450*/  ULOP3.LUT UR8, UR4, 0xffe, URZ, 0xc0, !UPT ;  /* 0x00000ffe04087892 */ /* 0x000fe4000f8ec0ff */
[----:B------:R-:W-:Y:S02]  /*3460*/  ULOP3.LUT UR4, UR5, 0xffffffc0, URZ, 0xc0, !UPT ;  /* 0xffffffc005047892 */ /* 0x000fe4000f8ec0ff */
[----:B------:R-:W-:Y:S02]  /*3470*/  UIADD3 UR8, UPT, UPT, -UR8, UR74, URZ ;  /* 0x0000004a08087290 */ /* 0x000fe4000fffe1ff */
[----:B------:R-:W-:Y:S01]  /*3480*/  UIADD3 UR4, UPT, UPT, UR6, UR4, URZ ;  /* 0x0000000406047290 */ /* 0x000fe2000fffe0ff */
[----:B------:R-:W1:Y:S03]  /*3490*/  SYNCS.PHASECHK.TRANS64.TRYWAIT P0, [UR75+0xb0], R0 ;  /* 0x0000b000ff0075a7 */ /* 0x000e66000800114b */
[----:B------:R-:W-:Y:S01]  /*34a0*/  ULEA UR8, UR8, UR4, 0x14 ;  /* 0x0000000408087291 */ /* 0x000fe2000f8ea0ff */
[----:B-123--:R-:W-:Y:S11]  /*34b0*/  @!P0 BRA `(.L_x_57) ;  /* 0x0000004400f88947 */ /* 0x00eff60003800000 */
.L_x_133:
[----:B------:R-:W-:Y:S01]  /*34c0*/  IADD3 R10, PT, PT, R10, 0x1, RZ ;  /* 0x000000010a0a7810 */ /* 0x000fe20007ffe0ff */
[----:B------:R-:W-:Y:S06]  /*34d0*/  BRA.U !UP3, `(.L_x_58) ;  /* 0x000000050bec7547 */ /* 0x000fec000b800000 */
[----:B------:R-:W-:Y:S01]  /*34e0*/  R2UR UR69, R13 ;  /* 0x000000000d4572ca */ /* 0x000fe200000e0000 */
[----:B------:R-:W-:Y:S01]  /*34f0*/  UPLOP3.LUT UP4, UPT, UPT, UPT, UPT, 0x40, 0x4 ;  /* 0x000000000004789c */ /* 0x000fe20003f8e870 */
[----:B------:R-:W-:Y:S01]  /*3500*/  R2UR UR68, R12 ;  /* 0x000000000c4472ca */ /* 0x000fe200000e0000 */
[----:B------:R-:W-:-:S14]  /*3510*/  UMOV UR7, UR9 ;  /* 0x0000000900077c82 */ /* 0x000fdc0008000000 */
.L_x_61:
[----:B------:R-:W-:Y:S02]  /*3520*/  UIADD3 UR69, UPT, UPT, UR69, 0x1, URZ ;  /* 0x0000000145457890 */ /* 0x000fe4000fffe0ff */
[----:B--2---:R-:W-:Y:S02]  /*3530*/  ULEA UR5, UR7, UR71, 0x3 ;  /* 0x0000004707057291 */ /* 0x004fe4000f8e18ff */
[----:B------:R-:W-:Y:S01]  /*3540*/  UISETP.NE.AND UP0, UPT, UR69, URZ, UPT ;  /* 0x000000ff4500728c */ /* 0x000fe2000bf05270 */
[----:B------:R-:W-:Y:S10]  /*3550*/  @P2 BRA `(.L_x_59) ;  /* 0x00000000000c2947 */ /* 0x000ff40003800000 */
[----:B-1----:R-:W-:Y:S04]  /*3560*/  SHF.L.U32 R3, R8, 0x1f, RZ ;  /* 0x0000001f08037819 */ /* 0x002fe800000006ff */
[----:B------:R-:W1:Y:S02]  /*3570*/  SYNCS.PHASECHK.TRANS64.TRYWAIT P0, [UR5], R3 ;  /* 0x00000003ff0075a7 */ /* 0x000e640008001105 */
[----:B-1----:R-:W-:Y:S05]  /*3580*/  @!P0 BRA `(.L_x_60) ;  /* 0x0000004400dc8947 */ /* 0x002fea0003800000 */
.L_x_59:
[----:B------:R-:W-:Y:S01]  /*3590*/  UISETP.NE.AND UP1, UPT, UR68, 0x1, UPT ;  /* 0x000000014400788c */ /* 0x000fe2000bf25270 */
[----:B------:R-:W-:Y:S01]  /*35a0*/  PLOP3.LUT P2, PT, PT, PT, PT, 0x80, 0x8 ;  /* 0x000000000008781c */ /* 0x000fe20003f4f070 */
[----:B------:R-:W-:Y:S01]  /*35b0*/  UIADD3 UR9, UPT, UPT, UR7, 0x1, URZ ;  /* 0x0000000107097890 */ /* 0x000fe2000fffe0ff */
[----:B-1----:R-:W-:Y:S01]  /*35c0*/  MOV.SPILL R3, UR75 ;  /* 0x0000004b00037c02 */ /* 0x002fe20009000f00 */
[----:B------:R-:W-:Y:S01]  /*35d0*/  UIADD3 UR70, UPT, UPT, UR5, 0x18, URZ ;  /* 0x0000001805467890 */ /* 0x000fe2000fffe0ff */
[----:B------:R-:W-:Y:S01]  /*35e0*/  MOV.SPILL R2, UR74 ;  /* 0x0000004a00027c02 */ /* 0x000fe20009000f00 */
[----:B------:R-:W-:Y:S01]  /*35f0*/  UISETP.NE.AND UP2, UPT, UR9, 0x3, UPT ;  /* 0x000000030900788c */ /* 0x000fe2000bf45270 */
[----:B------:R-:W-:Y:S01]  /*3600*/  PLOP3.LUT P0, PT, PT, PT, UP1, 0x80, 0x8 ;  /* 0x000000000008781c */ /* 0x000fe20003f0f018 */
[----:B------:R-:W-:Y:S02]  /*3610*/  ULEA UR6, UR7, UR73, 0xb ;  /* 0x0000004907067291 */ /* 0x000fe4000f8e58ff */
[----:B------:R-:W-:Y:S02]  /*3620*/  USEL UR5, URZ, 0x1, UP2 ;  /* 0x00000001ff057887 */ /* 0x000fe40009000000 */
[----:B------:R-:W-:Y:S02]  /*3630*/  USEL UR9, UR9, URZ, UP2 ;  /* 0x000000ff09097287 */ /* 0x000fe40009000000 */
[----:B------:R-:W-:Y:S02]  /*3640*/  ULEA UR4, UR7, UR72, 0xb ;  /* 0x0000004807047291 */ /* 0x000fe4000f8e58ff */
[----:B------:R-:W-:Y:S01]  /*3650*/  @UP1 ULEA UR7, UR9, UR71, 0x3 ;  /* 0x0000004709071291 */ /* 0x000fe2000f8e18ff */
[----:B------:R-:W-:Y:S01]  /*3660*/  LOP3.LUT R8, R8, UR5, RZ, 0x3c, !PT ;  /* 0x0000000508087c12 */ /* 0x000fe2000f8e3cff */
[----:B------:R-:W-:Y:S02]  /*3670*/  UIADD3 UR20, UPT, UPT, UR6, 0x2, URZ ;  /* 0x0000000206147890 */ /* 0x000fe4000fffe0ff */
[----:B------:R-:W-:Y:S01]  /*3680*/  UIADD3 UR18, UPT, UPT, UR4, 0x2, URZ ;  /* 0x0000000204127890 */ /* 0x000fe2000fffe0ff */
[----:B------:R-:W-:Y:S01]  /*3690*/  @P0 SHF.L.U32 R0, R8, 0x1f, RZ ;  /* 0x0000001f08000819 */ /* 0x000fe200000006ff */
[----:B------:R-:W-:Y:S02]  /*36a0*/  UIADD3 UR14, UPT, UPT, UR6, 0x4, URZ ;  /* 0x00000004060e7890 */ /* 0x000fe4000fffe0ff */
[----:B------:R-:W-:Y:S01]  /*36b0*/  UIADD3 UR12, UPT, UPT, UR4, 0x4, URZ ;  /* 0x00000004040c7890 */ /* 0x000fe2000fffe0ff */
[----:B------:R2:W3:Y:S01]  /*36c0*/  @P0 SYNCS.PHASECHK.TRANS64.TRYWAIT P2, [UR7], R0 ;  /* 0x00000000ff0005a7 */ /* 0x0004e20008041107 */
[----:B------:R-:W-:Y:S02]  /*36d0*/  UIADD3 UR66, UPT, UPT, UR6, 0x6, URZ ;  /* 0x0000000606427890 */ /* 0x000fe4000fffe0ff */
        /* <DEDUP_REMOVED lines=24> */
[----:B------:R-:W-:Y:S01]  /*3860*/  UIADD3 UR68, UPT, UPT, UR68, -0x1, URZ ;  /* 0xffffffff44447890 */ /* 0x000fe2000fffe0ff */
[----:B------:R-:W-:Y:S01]  /*3870*/  UMOV UR7, 0x40004040 ;  /* 0x4000404000077882 */ /* 0x000fe20000000000 */
[----:B------:R-:W-:Y:S01]  /*3880*/  UMOV UR74, 0x0 ;  /* 0x00000000004a7882 */ /* 0x000fe20000000000 */
[----:B------:R-:W-:Y:S01]  /*3890*/  UMOV UR75, 0x4100910 ;  /* 0x04100910004b7882 */ /* 0x000fe20000000000 */
[----:B------:R-:W-:Y:S01]  /*38a0*/  UMOV UR5, 0x40004040 ;  /* 0x4000404000057882 */ /* 0x000fe20000000000 */
[----:B------:R-:W-:Y:S01]  /*38b0*/  UMOV UR21, 0x40004040 ;  /* 0x4000404000157882 */ /* 0x000fe20000000000 */
[----:B------:R1:W-:Y:S01]  /*38c0*/  UTCHMMA gdesc[UR4], gdesc[UR6], tmem[UR8], tmem[UR74], idesc[UR75], UP4 ;  /* 0x00ff4a06040075ea */ /* 0x0003e2000a000008 */
[----:B------:R-:W-:Y:S01]  /*38d0*/  UPLOP3.LUT UP4, UPT, UPT, UPT, UPT, 0x80, 0x8 ;  /* 0x000000000008789c */ /* 0x000fe20003f8f070 */
[----:B------:R-:W-:Y:S01]  /*38e0*/  UMOV UR19, 0x40004040 ;  /* 0x4000404000137882 */ /* 0x000fe20000000000 */
[----:B------:R-:W-:Y:S01]  /*38f0*/  UMOV UR15, 0x40004040 ;  /* 0x40004040000f7882 */ /* 0x000fe20000000000 */
[----:B------:R4:W-:Y:S01]  /*3900*/  UTCHMMA gdesc[UR18], gdesc[UR20], tmem[UR8], tmem[UR74], idesc[UR75], UPT ;  /* 0x00ff4a14120075ea */ /* 0x0009e2000b800008 */
[----:B------:R-:W-:Y:S01]  /*3910*/  UMOV UR13, 0x40004040 ;  /* 0x40004040000d7882 */ /* 0x000fe20000000000 */
        /* <DEDUP_REMOVED lines=18> */
[----:B-1----:R-:W-:Y:S01]  /*3a40*/  UIADD3 UR4, UPT, UPT, UR4, 0x606, URZ ;  /* 0x0000060604047890 */ /* 0x002fe2000fffe0ff */
[----:B------:R-:W-:Y:S01]  /*3a50*/  UMOV UR6, 0x0 ;  /* 0x0000000000067882 */ /* 0x000fe20000000000 */
[----:B------:R-:W-:Y:S01]  /*3a60*/  UMOV UR7, 0x4100910 ;  /* 0x0410091000077882 */ /* 0x000fe20000000000 */
[----:B------:R-:W-:Y:S01]  /*3a70*/  UMOV UR31, 0x40004040 ;  /* 0x40004040001f7882 */ /* 0x000fe20000000000 */
[----:B----4-:R-:W-:Y:S01]  /*3a80*/  UMOV UR20, 0x0 ;  /* 0x0000000000147882 */ /* 0x010fe20000000000 */
[----:B------:R-:W-:Y:S01]  /*3a90*/  UMOV UR21, 0x4100910 ;  /* 0x0410091000157882 */ /* 0x000fe20000000000 */
[----:B------:R-:W-:Y:S01]  /*3aa0*/  UMOV UR18, 0x0 ;  /* 0x0000000000127882 */ /* 0x000fe20000000000 */
[----:B------:R1:W-:Y:S01]  /*3ab0*/  UTCHMMA gdesc[UR12], gdesc[UR14], tmem[UR8], tmem[UR20], idesc[UR21], UPT ;  /* 0x00ff140e0c0075ea */ /* 0x0003e2000b800008 */
[----:B------:R-:W-:Y:S01]  /*3ac0*/  UTCHMMA gdesc[UR64], gdesc[UR66], tmem[UR8], tmem[UR20], idesc[UR21], UPT ;  /* 0x00ff1442400075ea */ /* 0x000fe2000b800008 */
[----:B------:R-:W-:Y:S01]  /*3ad0*/  UMOV UR19, 0x4100910 ;  /* 0x0410091000137882 */ /* 0x000fe20000000000 */
[----:B------:R-:W-:Y:S01]  /*3ae0*/  UTCHMMA gdesc[UR60], gdesc[UR62], tmem[UR8], tmem[UR20], idesc[UR21], UPT ;  /* 0x00ff143e3c0075ea */ /* 0x000fe2000b800008 */
[----:B------:R-:W-:Y:S01]  /*3af0*/  UTCHMMA gdesc[UR56], gdesc[UR58], tmem[UR8], tmem[UR18], idesc[UR19], UPT ;  /* 0x00ff123a380075ea */ /* 0x000fe2000b800008 */
[----:B------:R-:W-:Y:S01]  /*3b00*/  UTCHMMA gdesc[UR52], gdesc[UR54], tmem[UR8], tmem[UR18], idesc[UR19], UPT ;  /* 0x00ff1236340075ea */ /* 0x000fe2000b800008 */
[----:B------:R-:W-:Y:S01]  /*3b10*/  UTCHMMA gdesc[UR48], gdesc[UR50], tmem[UR8], tmem[UR18], idesc[UR19], UPT ;  /* 0x00ff1232300075ea */ /* 0x000fe2000b800008 */
[----:B------:R-:W-:Y:S01]  /*3b20*/  UTCHMMA gdesc[UR44], gdesc[UR46], tmem[UR8], tmem[UR6], idesc[UR7], UPT ;  /* 0x00ff062e2c0075ea */ /* 0x000fe2000b800008 */
[----:B------:R-:W-:Y:S01]  /*3b30*/  UMOV UR29, 0x40004040 ;  /* 0x40004040001d7882 */ /* 0x000fe20000000000 */
[----:B------:R-:W-:Y:S01]  /*3b40*/  UMOV UR27, 0x40004040 ;  /* 0x40004040001b7882 */ /* 0x000fe20000000000 */
[----:B------:R-:W-:Y:S01]  /*3b50*/  UMOV UR25, 0x40004040 ;  /* 0x4000404000197882 */ /* 0x000fe20000000000 */
[----:B------:R-:W-:Y:S01]  /*3b60*/  UMOV UR23, 0x40004040 ;  /* 0x4000404000177882 */ /* 0x000fe20000000000 */
[----:B------:R-:W-:Y:S01]  /*3b70*/  UMOV UR17, 0x40004040 ;  /* 0x4000404000117882 */ /* 0x000fe20000000000 */
[----:B------:R-:W-:Y:S01]  /*3b80*/  UMOV UR11, 0x40004040 ;  /* 0x40004040000b7882 */ /* 0x000fe20000000000 */
[----:B------:R-:W-:Y:S02]  /*3b90*/  R2UR.FILL UR75, R3 ;  /* 0x00000000034b72ca */ /* 0x000fe400004e0000 */
[----:B------:R-:W-:Y:S01]  /*3ba0*/  R2UR.FILL UR74, R2 ;  /* 0x00000000024a72ca */ /* 0x000fe200004e0000 */
[----:B-1----:R-:W-:Y:S01]  /*3bb0*/  UMOV UR12, 0x0 ;  /* 0x00000000000c7882 */ /* 0x002fe20000000000 */
[----:B------:R-:W-:Y:S01]  /*3bc0*/  UMOV UR13, 0x4100910 ;  /* 0x04100910000d7882 */ /* 0x000fe20000000000 */
[----:B------:R-:W-:Y:S01]  /*3bd0*/  UMOV UR14, 0x0 ;  /* 0x00000000000e7882 */ /* 0x000fe20000000000 */
[----:B------:R-:W-:Y:S01]  /*3be0*/  UTCHMMA gdesc[UR40], gdesc[UR42], tmem[UR8], tmem[UR12], idesc[UR13], UPT ;  /* 0x00ff0c2a280075ea */ /* 0x000fe2000b800008 */
[----:B------:R-:W-:Y:S01]  /*3bf0*/  UTCHMMA gdesc[UR36], gdesc[UR38], tmem[UR8], tmem[UR6], idesc[UR7], UPT ;  /* 0x00ff0626240075ea */ /* 0x000fe2000b800008 */
[----:B------:R-:W-:Y:S01]  /*3c00*/  UMOV UR15, 0x4100910 ;  /* 0x04100910000f7882 */ /* 0x000fe20000000000 */
[----:B------:R-:W-:Y:S01]  /*3c10*/  UTCHMMA gdesc[UR32], gdesc[UR34], tmem[UR8], tmem[UR18], idesc[UR19], UPT ;  /* 0x00ff1222200075ea */ /* 0x000fe2000b800008 */
[----:B------:R-:W-:Y:S01]  /*3c20*/  UTCHMMA gdesc[UR28], gdesc[UR30], tmem[UR8], tmem[UR14], idesc[UR15], UPT ;  /* 0x00ff0e1e1c0075ea */ /* 0x000fe2000b800008 */
[----:B------:R-:W-:Y:S01]  /*3c30*/  UTCHMMA gdesc[UR24], gdesc[UR26], tmem[UR8], tmem[UR12], idesc[UR13], UPT ;  /* 0x00ff0c1a180075ea */ /* 0x000fe2000b800008 */
[----:B------:R1:W-:Y:S01]  /*3c40*/  UTCHMMA gdesc[UR16], gdesc[UR22], tmem[UR8], tmem[UR6], idesc[UR7], UPT ;  /* 0x00ff0616100075ea */ /* 0x0003e2000b800008 */
[----:B------:R2:W-:Y:S01]  /*3c50*/  UTCHMMA gdesc[UR4], gdesc[UR10], tmem[UR8], tmem[UR76], idesc[UR77], UPT ;  /* 0x00ff4c0a040075ea */ /* 0x0005e2000b800008 */
[----:B------:R2:W-:Y:S01]  /*3c60*/  UTCBAR [UR70], URZ ;  /* 0x000000ff460073e9 */ /* 0x0005e200080000ff */
[----:B-1----:R-:W-:Y:S01]  /*3c70*/  UMOV UR7, UR9 ;  /* 0x0000000900077c82 */ /* 0x002fe20008000000 */
[----:B---3--:R-:W-:Y:S05]  /*3c80*/  BRA.U UP0, `(.L_x_61) ;  /* 0xfffffff900247547 */ /* 0x008fea000b83ffff */
.L_x_58:
[----:B--2---:R-:W-:Y:S01]  /*3c90*/  UIADD3 UR4, UPT, UPT, UR74, 0x1, URZ ;  /* 0x000000014a047890 */ /* 0x004fe2000fffe0ff */
[C---:B------:R-:W-:Y:S01]  /*3ca0*/  ISETP.NE.AND P0, PT, R10.reuse, 0x2, PT ;  /* 0x000000020a00780c */ /* 0x040fe20003f05270 */
[----:B------:R-:W-:Y:S02]  /*3cb0*/  UIADD3 UR5, UPT, UPT, UR75, 0x90, URZ ;  /* 0x000000904b057890 */ /* 0x000fe4000fffe0ff */
[----:B------:R-:W-:Y:S01]  /*3cc0*/  UISETP.NE.AND UP0, UPT, UR4, 0x4, UPT ;  /* 0x000000040400788c */ /* 0x000fe2000bf05270 */
[----:B-1----:R-:W-:Y:S02]  /*3cd0*/  SEL R0, RZ, 0x1, P0 ;  /* 0x00000001ff007807 */ /* 0x002fe40000000000 */
[----:B------:R-:W-:Y:S01]  /*3ce0*/  SEL R10, R10, RZ, P0 ;  /* 0x000000ff0a0a7207 */ /* 0x000fe20000000000 */
[----:B------:R-:W-:Y:S01]  /*3cf0*/  USEL UR6, URZ, 0x1, UP0 ;  /* 0x00000001ff067887 */ /* 0x000fe20008000000 */
[----:B------:R-:W-:Y:S01]  /*3d00*/  LOP3.LUT R9, R9, R0, RZ, 0x3c, !PT ;  /* 0x0000000009097212 */ /* 0x000fe200078e3cff */
[----:B------:R-:W-:Y:S01]  /*3d10*/  USEL UR74, UR4, URZ, UP0 ;  /* 0x000000ff044a7287 */ /* 0x000fe20008000000 */
[----:B------:R1:W-:Y:S03]  /*3d20*/  UTCBAR [UR5], URZ ;  /* 0x000000ff050073e9 */ /* 0x0003e600080000ff */
[----:B------:R-:W-:Y:S01]  /*3d30*/  LOP3.LUT R11, R11, UR6, RZ, 0x3c, !PT ;  /* 0x000000060b0b7c12 */ /* 0x000fe2000f8e3cff */
[----:B------:R-:W-:Y:S07]  /*3d40*/  @P1 BRA `(.L_x_62) ;  /* 0xfffffff400581947 */ /* 0x000fee000383ffff */
[----:B------:R-:W2:Y:S01]  /*3d50*/  S2UR UR8, SR_CgaCtaId ;  /* 0x00000000000879c3 */ /* 0x000ea20000008800 */
[----:B------:R-:W-:Y:S01]  /*3d60*/  ELECT P0, URZ, PT ;  /* 0x0000000000ff782f */ /* 0x000fe20003800000 */
[----:B------:R-:W-:Y:S01]  /*3d70*/  IMAD.MOV.U32 R0, RZ, RZ, 0x1 ;  /* 0x00000001ff007424 */ /* 0x000fe200078e00ff */
[----:B------:R-:W-:Y:S01]  /*3d80*/  UIADD3 UR71, UPT, UPT, UR71, 0xb0, URZ ;  /* 0x000000b047477890 */ /* 0x000fe2000fffe0ff */
[----:B------:R-:W-:Y:S01]  /*3d90*/  SHF.L.U32 R3, R11, 0x1f, RZ ;  /* 0x0000001f0b037819 */ /* 0x000fe200000006ff */
[----:B------:R-:W-:-:S03]  /*3da0*/  UMOV UR4, 0x40 ;  /* 0x0000004000047882 */ /* 0x000fc60000000000 */
[----:B------:R-:W-:Y:S01]  /*3db0*/  UVIRTCOUNT.DEALLOC.SMPOOL 0x80 ;  /* 0x000000800000784c */ /* 0x000fe20000000000 */
[----:B--2---:R-:W-:Y:S02]  /*3dc0*/  ULEA UR8, UR8, UR4, 0x18 ;  /* 0x0000000408087291 */ /* 0x004fe4000f8ec0ff */
[----:B------:R-:W-:-:S07]  /*3dd0*/  ULEA UR4, UR74, UR71, 0x3 ;  /* 0x000000474a047291 */ /* 0x000fce000f8e18ff */
[----:B------:R2:W-:Y:S02]  /*3de0*/  @P0 STS.U8 [UR8+0x1c], R0 ;  /* 0x00001c00ff000988 */ /* 0x0005e40008000008 */
[----:B------:R-:W3:Y:S02]  /*3df0*/  SYNCS.PHASECHK.TRANS64.TRYWAIT P0, [UR4], R3 ;  /* 0x00000003ff0075a7 */ /* 0x000ee40008001104 */
[----:B--23--:R-:W-:Y:S05]  /*3e00*/  @!P0 BRA `(.L_x_63) ;  /* 0x0000003c00d48947 */ /* 0x00cfea0003800000 */
.L_x_136:
[----:B------:R-:W-:-:S04]  /*3e10*/  UIADD3 UR4, UPT, UPT, UR74, 0x1, URZ ;  /* 0x000000014a047890 */ /* 0x000fc8000fffe0ff */
[----:B------:R-:W-:-:S04]  /*3e20*/  UISETP.NE.AND UP0, UPT, UR4, 0x4, UPT ;  /* 0x000000040400788c */ /* 0x000fc8000bf05270 */
[----:B------:R-:W-:Y:S02]  /*3e30*/  USEL UR6, URZ, 0x1, UP0 ;  /* 0x00000001ff067887 */ /* 0x000fe40008000000 */
[----:B------:R-:W-:-:S04]  /*3e40*/  USEL UR4, UR4, URZ, UP0 ;  /* 0x000000ff04047287 */ /* 0x000fc80008000000 */
[----:B-1----:R-:W-:Y:S01]  /*3e50*/  ULEA UR5, UR4, UR71, 0x3 ;  /* 0x0000004704057291 */ /* 0x002fe2000f8e18ff */
[----:B------:R-:W-:-:S04]  /*3e60*/  LOP3.LUT R2, R11, UR6, RZ, 0x3c, !PT ;  /* 0x000000060b027c12 */ /* 0x000fc8000f8e3cff */
[----:B--2---:R-:W-:-:S04]  /*3e70*/  SHF.L.U32 R3, R2, 0x1f, RZ ;  /* 0x0000001f02037819 */ /* 0x004fc800000006ff */
[----:B------:R-:W1:Y:S02]  /*3e80*/  SYNCS.PHASECHK.TRANS64.TRYWAIT P0, [UR5], R3 ;  /* 0x00000003ff0075a7 */ /* 0x000e640008001105 */
[----:B-1----:R-:W-:Y:S05]  /*3e90*/  @!P0 BRA `(.L_x_64) ;  /* 0x0000003c00c88947 */ /* 0x002fea0003800000 */
.L_x_138:
        /* <DEDUP_REMOVED lines=9> */
.L_x_140:
[----:B------:R-:W-:-:S04]  /*3f30*/  UIADD3 UR4, UPT, UPT, UR4, 0x1, URZ ;  /* 0x0000000104047890 */ /* 0x000fc8000fffe0ff */
[----:B------:R-:W-:-:S04]  /*3f40*/  UISETP.NE.AND UP0, UPT, UR4, 0x4, UPT ;  /* 0x000000040400788c */ /* 0x000fc8000bf05270 */
[----:B------:R-:W-:Y:S02]  /*3f50*/  USEL UR5, URZ, 0x1, UP0 ;  /* 0x00000001ff057887 */ /* 0x000fe40008000000 */
[----:B------:R-:W-:-:S04]  /*3f60*/  USEL UR4, UR4, URZ, UP0 ;  /* 0x000000ff04047287 */ /* 0x000fc80008000000 */
[----:B------:R-:W-:Y:S01]  /*3f70*/  ULEA UR4, UR4, UR71, 0x3 ;  /* 0x0000004704047291 */ /* 0x000fe2000f8e18ff */
[----:B-1----:R-:W-:-:S04]  /*3f80*/  LOP3.LUT R3, R2, UR5, RZ, 0x3c, !PT ;  /* 0x0000000502037c12 */ /* 0x002fc8000f8e3cff */
[----:B------:R-:W-:-:S04]  /*3f90*/  SHF.L.U32 R3, R3, 0x1f, RZ ;  /* 0x0000001f03037819 */ /* 0x000fc800000006ff */
[----:B------:R-:W1:Y:S02]  /*3fa0*/  SYNCS.PHASECHK.TRANS64.TRYWAIT P0, [UR4], R3 ;  /* 0x00000003ff0075a7 */ /* 0x000e640008001104 */
[----:B-1----:R-:W-:Y:S05]  /*3fb0*/  @!P0 BRA `(.L_x_66) ;  /* 0x0000003c00b08947 */ /* 0x002fea0003800000 */
.L_x_142:
[----:B------:R-:W-:Y:S01]  /*3fc0*/  NOP ;  /* 0x0000000000007918 */ /* 0x000fe20000000000 */
[----:B-1----:R-:W1:Y:S01]  /*3fd0*/  LDS R0, [UR8+0x14] ;  /* 0x00001408ff007984 */ /* 0x002e620008000800 */
[----:B------:R-:W-:Y:S01]  /*3fe0*/  R2UR UR4, R14 ;  /* 0x000000000e0472ca */ /* 0x000fe200000e0000 */
[----:B------:R-:W-:Y:S01]  /*3ff0*/  UMOV UR5, 0xffff ;  /* 0x0000ffff00057882 */ /* 0x000fe20000000000 */
[----:B------:R-:W-:-:S11]  /*4000*/  UMOV UR6, 0x1 ;  /* 0x0000000100067882 */ /* 0x000fd60000000000 */
[----:B------:R-:W-:-:S04]  /*4010*/  ULOP3.LUT UR4, UR4, 0xffff, URZ, 0xc0, !UPT ;  /* 0x0000ffff04047892 */ /* 0x000fc8000f8ec0ff */
[----:B------:R-:W-:-:S04]  /*4020*/  USHF.R.U32.HI UR4, URZ, 0x5, UR4 ;  /* 0x00000005ff047899 */ /* 0x000fc80008011604 */
[----:B------:R-:W-:Y:S02]  /*4030*/  USHF.L.U32 UR5, UR5, UR4, URZ ;  /* 0x0000000405057299 */ /* 0x000fe400080006ff */
[----:B------:R-:W-:-:S04]  /*4040*/  USHF.L.U32 UR4, UR6, UR4, URZ ;  /* 0x0000000406047299 */ /* 0x000fc800080006ff */
[----:B-1----:R-:W-:-:S04]  /*4050*/  LOP3.LUT R0, R0, UR5, RZ, 0xc0, !PT ;  /* 0x0000000500007c12 */ /* 0x002fc8000f8ec0ff */
[----:B------:R-:W-:-:S13]  /*4060*/  ISETP.NE.AND P0, PT, R0, UR5, PT ;  /* 0x0000000500007c0c */ /* 0x000fda000bf05270 */
[----:B------:R-:W-:Y:S05]  /*4070*/  @P0 BRA `(.L_x_67) ;  /* 0x0000000000580947 */ /* 0x000fea0003800000 */
[----:B------:R-:W1:Y:S02]  /*4080*/  LDS R0, [UR8+0x18] ;  /* 0x00001808ff007984 */ /* 0x000e640008000800 */
[----:B-1----:R-:W-:-:S04]  /*4090*/  LOP3.LUT R0, R0, UR4, RZ, 0xc0, !PT ;  /* 0x0000000400007c12 */ /* 0x002fc8000f8ec0ff */
[----:B------:R-:W-:-:S13]  /*40a0*/  ISETP.NE.AND P0, PT, R0, UR4, PT ;  /* 0x0000000400007c0c */ /* 0x000fda000bf05270 */
[----:B------:R-:W-:Y:S05]  /*40b0*/  @P0 BRA `(.L_x_68) ;  /* 0x00000000003c0947 */ /* 0x000fea0003800000 */
[----:B------:R-:W1:Y:S01]  /*40c0*/  S2R R2, SR_LANEID ;  /* 0x0000000000027919 */ /* 0x000e620000000000 */
[----:B------:R-:W-:Y:S01]  /*40d0*/  ULOP3.LUT UR5, URZ, UR5, URZ, 0x33, !UPT ;  /* 0x00000005ff057292 */ /* 0x000fe2000f8e33ff */
[----:B------:R-:W-:Y:S01]  /*40e0*/  LOP3.LUT R4, RZ, UR4, RZ, 0x33, !PT ;  /* 0x00000004ff047c12 */ /* 0x000fe2000f8e33ff */
[----:B------:R-:W-:Y:S02]  /*40f0*/  VOTEU.ANY UR4, UPT, PT ;  /* 0x0000000000047886 */ /* 0x000fe400038e0100 */
[----:B------:R-:W-:Y:S01]  /*4100*/  UFLO.U32 UR4, UR4 ;  /* 0x00000004000472bd */ /* 0x000fe200080e0000 */
[----:B------:R-:W2:Y:S01]  /*4110*/  REDUX UR6, R4 ;  /* 0x00000000040673c4 */ /* 0x000ea20000000000 */
[----:B------:R-:W-:-:S06]  /*4120*/  IMAD.U32 R0, RZ, RZ, UR5 ;  /* 0x00000005ff007e24 */ /* 0x000fcc000f8e00ff */
[----:B------:R3:W-:Y:S01]  /*4130*/  UTCATOMSWS.AND URZ, UR5 ;  /* 0x0000000500ff79e3 */ /* 0x0007e20008000000 */
[----:B------:R-:W4:Y:S01]  /*4140*/  REDUX UR7, R0 ;  /* 0x00000000000773c4 */ /* 0x000f220000000000 */
[----:B-1----:R-:W-:Y:S01]  /*4150*/  ISETP.EQ.U32.AND P0, PT, R2, UR4, PT ;  /* 0x0000000402007c0c */ /* 0x002fe2000bf02070 */
[----:B--2---:R-:W-:Y:S01]  /*4160*/  IMAD.U32 R2, RZ, RZ, UR6 ;  /* 0x00000006ff027e24 */ /* 0x004fe2000f8e00ff */
[----:B----4-:R-:W-:-:S11]  /*4170*/  MOV R3, UR7 ;  /* 0x0000000700037c02 */ /* 0x010fd60008000f00 */
[----:B------:R3:W-:Y:S04]  /*4180*/  @P0 ATOMS.AND RZ, [UR8+0x14], R3 ;  /* 0x00001403ffff098c */ /* 0x0007e8000a800008 */
[----:B------:R3:W-:Y:S01]  /*4190*/  @P0 ATOMS.AND RZ, [UR8+0x18], R2 ;  /* 0x00001802ffff098c */ /* 0x0007e2000a800008 */
[----:B------:R-:W-:Y:S05]  /*41a0*/  BRA `(.L_x_69) ;  /* 0x0000000000147947 */ /* 0x000fea0003800000 */
.L_x_68:
[----:B------:R-:W-:Y:S02]  /*41b0*/  MOV R2, 0x41d0 ;  /* 0x000041d000027802 */ /* 0x000fe40000000f00 */
[----:B-----5:R-:W-:Y:S05]  /*41c0*/  CALL.REL.NOINC `($__internal_0_$__cuda_sm10x_tcgen05_guardrail_trap_col_being_dealloced_not_returned_by_alloc) ;  /* 0x0000004000207944 */ /* 0x020fea0003c00000 */
[----:B------:R-:W-:Y:S05]  /*41d0*/  BRA `(.L_x_69) ;  /* 0x0000000000087947 */ /* 0x000fea0003800000 */
.L_x_67:
[----:B------:R-:W-:Y:S02]  /*41e0*/  MOV R2, 0x4200 ;  /* 0x0000420000027802 */ /* 0x000fe40000000f00 */
[----:B-----5:R-:W-:Y:S05]  /*41f0*/  CALL.REL.NOINC `($__internal_2_$__cuda_sm10x_tcgen05_guardrail_trap_unallocated_columns_being_dealloced) ;  /* 0x00000040002c7944 */ /* 0x020fea0003c00000 */
.L_x_69:
[----:B------:R-:W-:Y:S01]  /*4200*/  NOP ;  /* 0x0000000000007918 */ /* 0x000fe20000000000 */
[----:B---3--:R-:W-:Y:S05]  /*4210*/  EXIT ;  /* 0x000000000000794d */ /* 0x008fea0003800000 */
.L_x_51:
[----:B------:R-:W-:-:S09]  /*4220*/  UISETP.NE.OR UP2, UPT, UR10, 0x3, !UP2 ;  /* 0x000000030a00788c */ /* 0x000fd2000d745670 */
[----:B------:R-:W-:Y:S05]  /*4230*/  BRA.U UP2, `(.L_x_70) ;  /* 0x0000000d02b07547 */ /* 0x000fea000b800000 */
[----:B------:R-:W1:Y:S01]  /*4240*/  LDC R0, c[0x0][0xb30] ;  /* 0x0002cc00ff007b82 */ /* 0x000e620000000800 */
[----:B------:R-:W2:Y:S01]  /*4250*/  LDCU.64 UR4, c[0x0][0x888] ;  /* 0x00011100ff0477ac */ /* 0x000ea20008000a00 */
[----:B------:R-:W-:Y:S02]  /*4260*/  HFMA2 R25, -RZ, RZ, 0, 0 ;  /* 0x00000000ff197431 */ /* 0x000fe400000001ff */
[----:B------:R-:W-:Y:S01]  /*4270*/  IMAD.MOV.U32 R34, RZ, RZ, 0x1 ;  /* 0x00000001ff227424 */ /* 0x000fe200078e00ff */
[----:B------:R-:W-:Y:S01]  /*4280*/  MOV R23, 0x2000 ;  /* 0x0000200000177802 */ /* 0x000fe20000000f00 */
[----:B------:R-:W4:Y:S01]  /*4290*/  LDCU.64 UR18, c[0x0][0x890] ;  /* 0x00011200ff1277ac */ /* 0x000f220008000a00 */
[----:B------:R-:W-:Y:S01]  /*42a0*/  IMAD.MOV.U32 R27, RZ, RZ, RZ ;  /* 0x000000ffff1b7224 */ /* 0x000fe200078e00ff */
[----:B------:R-:W3:Y:S01]  /*42b0*/  LDC R19, c[0x0][0x370] ;  /* 0x0000dc00ff137b82 */ /* 0x000ee20000000800 */
[----:B------:R-:W-:Y:S01]  /*42c0*/  UMOV UR13, 0x400 ;  /* 0x00000400000d7882 */ /* 0x000fe20000000000 */
[----:B------:R-:W-:-:S02]  /*42d0*/  UPLOP3.LUT UP1, UPT, UPT, UPT, UPT, 0x40, 0x4 ;  /* 0x000000000004789c */ /* 0x000fc40003f2e870 */
[----:B------:R-:W-:Y:S01]  /*42e0*/  ULEA UR13, UR53, UR13, 0x18 ;  /* 0x0000000d350d7291 */ /* 0x000fe2000f8ec0ff */
[----:B------:R-:W-:-:S03]  /*42f0*/  UMOV UR8, URZ ;  /* 0x000000ff00087c82 */ /* 0x000fc60008000000 */
[----:B------:R-:W3:Y:S01]  /*4300*/  LDC R2, c[0x0][0xb0c] ;  /* 0x0002c300ff027b82 */ /* 0x000ee20000000800 */
[----:B--2---:R-:W-:Y:S02]  /*4310*/  UISETP.NE.U32.AND UP3, UPT, UR4, URZ, UPT ;  /* 0x000000ff0400728c */ /* 0x004fe4000bf65070 */
[----:B----4-:R-:W-:-:S05]  /*4320*/  UISETP.NE.U32.AND UP4, UPT, UR18, URZ, UPT ;  /* 0x000000ff1200728c */ /* 0x010fca000bf85070 */
[----:B------:R-:W2:Y:S01]  /*4330*/  LDC R18, c[0x0][0xb20] ;  /* 0x0002c800ff127b82 */ /* 0x000ea20000000800 */
[----:B-1----:R-:W-:Y:S01]  /*4340*/  ISETP.NE.AND P1, PT, R0, 0x1, PT ;  /* 0x000000010000780c */ /* 0x002fe20003f25270 */
[----:B------:R-:W-:Y:S02]  /*4350*/  UISETP.NE.AND.EX UP3, UPT, UR5, URZ, UPT, UP3 ;  /* 0x000000ff0500728c */ /* 0x000fe4000bf65330 */
[----:B------:R-:W-:-:S04]  /*4360*/  UISETP.NE.AND.EX UP4, UPT, UR19, URZ, UPT, UP4 ;  /* 0x000000ff1300728c */ /* 0x000fc8000bf85340 */
[----:B-----5:R-:W1:Y:S08]  /*4370*/  LDC.64 R32, c[0x0][0x348] ;  /* 0x0000d200ff207b82 */ /* 0x020e700000000a00 */
[----:B------:R-:W4:Y:S08]  /*4380*/  LDC.64 R16, c[0x0][0xb10] ;  /* 0x0002c400ff107b82 */ /* 0x000f300000000a00 */
[----:B------:R-:W1:Y:S08]  /*4390*/  LDC.64 R6, c[0x0][0xb18] ;  /* 0x0002c600ff067b82 */ /* 0x000e700000000a00 */
[----:B------:R-:W1:Y:S08]  /*43a0*/  LDC.64 R4, c[0x0][0xb28] ;  /* 0x0002ca00ff047b82 */ /* 0x000e700000000a00 */
[----:B--23--:R-:W1:Y:S02]  /*43b0*/  LDC R22, c[0x0][0x374] ;  /* 0x0000dd00ff167b82 */ /* 0x00ce640000000800 */
.L_x_79:
[----:B------:R-:W-:Y:S02]  /*43c0*/  LEA R0, R27, UR13, 0x3 ;  /* 0x0000000d1b007c11 */ /* 0x000fe4000f8e18ff */
[----:B------:R-:W-:Y:S02]  /*43d0*/  SHF.L.U32 R3, R25, 0x1f, RZ ;  /* 0x0000001f19037819 */ /* 0x000fe400000006ff */
[----:B------:R-:W-:Y:S02]  /*43e0*/  LEA R28, R27, UR13, 0x4 ;  /* 0x0000000d1b1c7c11 */ /* 0x000fe4000f8e20ff */
[----:B--2---:R-:W2:Y:S02]  /*43f0*/  SYNCS.PHASECHK.TRANS64.TRYWAIT P0, [R0+URZ+0x70], R3 ;  /* 0x00007003000075a7 */ /* 0x004ea400080011ff */
[----:B--2---:R-:W-:Y:S05]  /*4400*/  @!P0 BRA `(.L_x_71) ;  /* 0x0000003800b48947 */ /* 0x004fea0003800000 */
.L_x_143:
[----:B------:R-:W-:Y:S01]  /*4410*/  ISETP.GE.AND P0, PT, R26, 0x1, PT ;  /* 0x000000011a00780c */ /* 0x000fe20003f06270 */
[----:B------:R-:W3:Y:S01]  /*4420*/  LDS.128 R28, [R28+0x100] ;  /* 0x000100001c1c7984 */ /* 0x000ee20000000c00 */
[----:B--2---:R-:W-:Y:S01]  /*4430*/  VIADD R0, R0, 0x80 ;  /* 0x0000008000007836 */ /* 0x004fe20000000000 */
[----:B------:R-:W-:Y:S01]  /*4440*/  @!PT LDS RZ, [RZ] ;  /* 0x00000000fffff984 */ /* 0x000fe20000000800 */
[----:B------:R-:W-:Y:S01]  /*4450*/  @!PT LDS RZ, [RZ] ;  /* 0x00000000fffff984 */ /* 0x000fe20000000800 */
[----:B------:R-:W-:Y:S01]  /*4460*/  @!PT LDS RZ, [RZ] ;  /* 0x00000000fffff984 */ /* 0x000fe20000000800 */
[----:B------:R-:W-:Y:S01]  /*4470*/  @!PT LDS RZ, [RZ] ;  /* 0x00000000fffff984 */ /* 0x000fe20000000800 */
[----:B------:R2:W-:Y:S06]  /*4480*/  MEMBAR.ALL.CTA ;  /* 0x0000000000007992 */ /* 0x0005ec0000008000 */
[----:B--2---:R-:W2:Y:S01]  /*4490*/  FENCE.VIEW.ASYNC.S ;  /* 0x00000000000073c6 */ /* 0x004ea20000000000 */
[----:B------:R-:W-:Y:S04]  /*44a0*/  PRMT R0, RZ, 0x654, R0 ;  /* 0x00000654ff007816 */ /* 0x000fe80000000000 */
[----:B--2---:R2:W-:Y:S01]  /*44b0*/  SYNCS.ARRIVE.TRANS64.RED.A1T0 RZ, [R0+URZ], RZ ;  /* 0x000000ff00ff79a7 */ /* 0x0045e200081004ff */
[----:B---3--:R-:W-:Y:S11]  /*44c0*/  LOP3.LUT P3, RZ, R30, 0x1, RZ, 0xc0, !PT ;  /* 0x000000011eff7812 */ /* 0x008ff6000786c0ff */
[----:B------:R-:W-:Y:S02]  /*44d0*/  @!UPT UIADD3 URZ, UPT, UPT, URZ, URZ, URZ ;  /* 0x000000fffffff290 */ /* 0x000fe4000fffe0ff */
[----:B------:R-:W-:Y:S02]  /*44e0*/  @P3 MOV R13, R28 ;  /* 0x0000001c000d3202 */ /* 0x000fe40000000f00 */
[----:B------:R-:W-:Y:S01]  /*44f0*/  @P3 LOP3.LUT R8, R29, 0xffff, RZ, 0xc0, !PT ;  /* 0x0000ffff1d083812 */ /* 0x000fe200078ec0ff */
[----:B--2---:R-:W-:Y:S06]  /*4500*/  @!P0 BRA `(.L_x_72) ;  /* 0x0000000000a48947 */ /* 0x004fec0003800000 */
[----:B-1----:R-:W-:Y:S01]  /*4510*/  IMAD.HI.U32 R37, R22, R7, RZ ;  /* 0x0000000716257227 */ /* 0x002fe200078e00ff */
[----:B------:R-:W-:Y:S02]  /*4520*/  ISETP.NE.AND P0, PT, R6, 0x1, PT ;  /* 0x000000010600780c */ /* 0x000fe40003f05270 */
[----:B------:R-:W-:Y:S01]  /*4530*/  ISETP.NE.AND P2, PT, R26, 0x1, PT ;  /* 0x000000011a00780c */ /* 0x000fe20003f45270 */
[----:B----4-:R-:W-:Y:S01]  /*4540*/  IMAD.HI.U32 R36, R19, R16, RZ ;  /* 0x0000001013247227 */ /* 0x010fe200078e00ff */
[----:B------:R-:W-:Y:S02]  /*4550*/  SHF.R.U32.HI R37, RZ, R18, R37 ;  /* 0x00000012ff257219 */ /* 0x000fe40000011625 */
[----:B------:R-:W-:Y:S01]  /*4560*/  ISETP.NE.AND P4, PT, R2, 0x1, PT ;  /* 0x000000010200780c */ /* 0x000fe20003f85270 */
[----:B------:R-:W-:Y:S01]  /*4570*/  IMAD.HI.U32 R38, R13, R16, RZ ;  /* 0x000000100d267227 */ /* 0x000fe200078e00ff */
[----:B------:R-:W-:Y:S02]  /*4580*/  SHF.R.U32.HI R36, RZ, R17, R36 ;  /* 0x00000011ff247219 */ /* 0x000fe40000011624 */
[----:B------:R-:W-:Y:S01]  /*4590*/  SEL R3, R22, R37, !P0 ;  /* 0x0000002516037207 */ /* 0x000fe20004000000 */
[C---:B------:R-:W-:Y:S01]  /*45a0*/  IMAD.HI.U32 R37, R8.reuse, R7, RZ ;  /* 0x0000000708257227 */ /* 0x040fe200078e00ff */
[----:B------:R-:W-:Y:S02]  /*45b0*/  SEL R11, R19, R36, !P4 ;  /* 0x00000024130b7207 */ /* 0x000fe40006000000 */
[----:B------:R-:W-:Y:S01]  /*45c0*/  SHF.R.U32.HI R38, RZ, R17, R38 ;  /* 0x00000011ff267219 */ /* 0x000fe20000011626 */
[----:B------:R-:W-:Y:S01]  /*45d0*/  IMAD.HI.U32 R40, R3, R4, RZ ;  /* 0x0000000403287227 */ /* 0x000fe200078e00ff */
[----:B------:R-:W-:Y:S03]  /*45e0*/  SHF.R.U32.HI R37, RZ, R18, R37 ;  /* 0x00000012ff257219 */ /* 0x000fe60000011625 */
[----:B------:R-:W-:Y:S01]  /*45f0*/  IMAD.HI.U32 R36, R11, R4, RZ ;  /* 0x000000040b247227 */ /* 0x000fe200078e00ff */
[----:B------:R-:W-:Y:S02]  /*4600*/  @P2 SHF.R.U32.HI R3, RZ, R5, R40 ;  /* 0x00000005ff032219 */ /* 0x000fe40000011628 */
[----:B------:R-:W-:Y:S02]  /*4610*/  SEL R9, R8, R37, !P0 ;  /* 0x0000002508097207 */ /* 0x000fe40004000000 */
[----:B------:R-:W-:Y:S01]  /*4620*/  @P2 SHF.R.U32.HI R11, RZ, R5, R36 ;  /* 0x00000005ff0b2219 */ /* 0x000fe20000011624 */
[C---:B------:R-:W-:Y:S01]  /*4630*/  IMAD R10, R26.reuse, R3, RZ ;  /* 0x000000031a0a7224 */ /* 0x040fe200078e02ff */
[----:B------:R-:W-:Y:S01]  /*4640*/  SEL R3, R13, R38, !P4 ;  /* 0x000000260d037207 */ /* 0x000fe20006000000 */
[C---:B------:R-:W-:Y:S03]  /*4650*/  IMAD.HI.U32 R14, R9.reuse, R4, RZ ;  /* 0x00000004090e7227 */ /* 0x040fe600078e00ff */
[----:B------:R-:W-:Y:S01]  /*4660*/  ISETP.GE.AND P0, PT, R9, R10, PT ;  /* 0x0000000a0900720c */ /* 0x000fe20003f06270 */
[C---:B------:R-:W-:Y:S01]  /*4670*/  IMAD R12, R26.reuse, R11, RZ ;  /* 0x0000000b1a0c7224 */ /* 0x040fe200078e02ff */
[-C--:B------:R-:W-:Y:S04]  /*4680*/  SHF.R.U32.HI R14, RZ, R5.reuse, R14 ;  /* 0x00000005ff0e7219 */ /* 0x080fe8000001160e */
[----:B------:R-:W-:Y:S02]  /*4690*/  ISETP.GE.OR P0, PT, R3, R12, P0 ;  /* 0x0000000c0300720c */ /* 0x000fe40000706670 */
[----:B------:R-:W-:Y:S05]  /*46a0*/  SEL R15, R9, R14, !P2 ;  /* 0x0000000e090f7207 */ /* 0x000fea0005000000 */
[----:B------:R-:W-:Y:S04]  /*46b0*/  IMAD.MOV R14, RZ, RZ, -R15 ;  /* 0x000000ffff0e7224 */ /* 0x000fe800078e0a0f */
[----:B------:R-:W-:Y:S02]  /*46c0*/  IMAD R14, R26, R14, R9 ;  /* 0x0000000e1a0e7224 */ /* 0x000fe400078e0209 */
[C---:B------:R-:W-:Y:S05]  /*46d0*/  @!P0 IMAD.HI.U32 R10, R3.reuse, R4, RZ ;  /* 0x00000004030a8227 */ /* 0x040fea00078e00ff */
[----:B------:R-:W-:Y:S04]  /*46e0*/  @!P0 SHF.R.U32.HI R10, RZ, R5, R10 ;  /* 0x00000005ff0a8219 */ /* 0x000fe8000001160a */
[----:B------:R-:W-:Y:S01]  /*46f0*/  @!P0 SEL R0, R3, R10, !P2 ;  /* 0x0000000a03008207 */ /* 0x000fe20005000000 */
[----:B------:R-:W-:Y:S03]  /*4700*/  IMAD.MOV R10, RZ, RZ, -R3 ;  /* 0x000000ffff0a7224 */ /* 0x000fe600078e0a03 */
[----:B------:R-:W-:Y:S01]  /*4710*/  @!P0 IADD3 R15, PT, PT, R15, -R0, RZ ;  /* 0x800000000f0f8210 */ /* 0x000fe20007ffe0ff */
[----:B------:R-:W-:Y:S01]  /*4720*/  @!P0 IMAD R0, R11, R14, R0 ;  /* 0x0000000e0b008224 */ /* 0x000fe200078e0200 */
[----:B------:R-:W-:Y:S01]  /*4730*/  IADD3 R11, PT, PT, -R9, RZ, RZ ;  /* 0x000000ff090b7210 */ /* 0x000fe20007ffe1ff */
[----:B------:R-:W-:Y:S02]  /*4740*/  IMAD R13, R2, R10, R13 ;  /* 0x0000000a020d7224 */ /* 0x000fe400078e020d */
[----:B------:R-:W-:Y:S02]  /*4750*/  @!P0 IMAD R9, R15, R26, R3 ;  /* 0x0000001a0f098224 */ /* 0x000fe400078e0203 */
[----:B------:R-:W-:Y:S02]  /*4760*/  @!P0 IMAD.MOV.U32 R3, RZ, RZ, R0 ;  /* 0x000000ffff038224 */ /* 0x000fe400078e0000 */
[----:B------:R-:W-:Y:S02]  /*4770*/  IMAD R8, R6, R11, R8 ;  /* 0x0000000b06087224 */ /* 0x000fe400078e0208 */
[----:B------:R-:W-:Y:S02]  /*4780*/  IMAD R13, R3, R2, R13 ;  /* 0x00000002030d7224 */ /* 0x000fe400078e020d */
[----:B------:R-:W-:Y:S02]  /*4790*/  IMAD R8, R9, R6, R8 ;  /* 0x0000000609087224 */ /* 0x000fe400078e0208 */
.L_x_72:
[----:B------:R-:W-:Y:S05]  /*47a0*/  BRA.U UP1, `(.L_x_73) ;  /* 0x0000000101107547 */ /* 0x000fea000b800000 */
[----:B------:R-:W-:Y:S04]  /*47b0*/  MOV R0, UR20 ;  /* 0x0000001400007c02 */ /* 0x000fe80008000f00 */
[----:B------:R-:W-:Y:S04]  /*47c0*/  SHF.L.U32 R3, R0, 0x1f, RZ ;  /* 0x0000001f00037819 */ /* 0x000fe800000006ff */
[----:B------:R-:W2:Y:S02]  /*47d0*/  SYNCS.PHASECHK.TRANS64.TRYWAIT P0, [UR13+0x68], R3 ;  /* 0x00006803ff0075a7 */ /* 0x000ea4000800110d */
[----:B--2---:R-:W-:Y:S05]  /*47e0*/  @!P0 BRA `(.L_x_74) ;  /* 0x0000003400d08947 */ /* 0x004fea0003800000 */
.L_x_73:
[----:B------:R-:W-:Y:S02]  /*47f0*/  R2UR UR11, R21 ;  /* 0x00000000150b72ca */ /* 0x000fe400000e0000 */
[----:B------:R-:W-:Y:S02]  /*4800*/  R2UR UR10, R20 ;  /* 0x00000000140a72ca */ /* 0x000fe400000e0000 */
[----:B------:R-:W-:Y:S04]  /*4810*/  ISETP.NE.U32.AND P2, PT, RZ, UR18, PT ;  /* 0x00000012ff007c0c */ /* 0x000fe8000bf45070 */
[----:B------:R-:W-:Y:S05]  /*4820*/  ISETP.NE.AND.EX P2, PT, RZ, UR19, PT, P2 ;  /* 0x00000013ff007c0c */ /* 0x000fea000bf45320 */
[----:B------:R-:W-:Y:S02]  /*4830*/  USHF.L.U32 UR11, UR11, 0x6, URZ ;  /* 0x000000060b0b7899 */ /* 0x000fe400080006ff */
[----:B------:R-:W-:Y:S01]  /*4840*/  USHF.L.U32 UR10, UR10, 0x6, URZ ;  /* 0x000000060a0a7899 */ /* 0x000fe200080006ff */
[----:B------:R-:W-:Y:S11]  /*4850*/  BRA.U !UP4, `(.L_x_75) ;  /* 0x000000010c347547 */ /* 0x000ff6000b800000 */
[----:B------:R-:W-:Y:S01]  /*4860*/  UPLOP3.LUT UP0, UPT, UPT, UPT, UP3, 0x80, 0x8 ;  /* 0x000000000008789c */ /* 0x000fe20003f0f030 */
[----:B--2---:R-:W-:Y:S02]  /*4870*/  HFMA2 R0, -RZ, RZ, 0, 5.9604644775390625e-08 ;  /* 0x00000001ff007431 */ /* 0x004fe400000001ff */
[----:B------:R-:W-:Y:S03]  /*4880*/  IMAD.MOV.U32 R67, RZ, RZ, 0x1 ;  /* 0x00000001ff437424 */ /* 0x000fe600078e00ff */
[----:B------:R-:W-:Y:S05]  /*4890*/  PLOP3.LUT P0, PT, PT, PT, UP0, 0x80, 0x8 ;  /* 0x000000000008781c */ /* 0x000fea0003f0f008 */
[----:B------:R-:W2:Y:S01]  /*48a0*/  @UP0 LDCU.64 UR4, c[0x0][0x888] ;  /* 0x00011100ff0407ac */ /* 0x000ea20008000a00 */
[----:B------:R-:W-:Y:S07]  /*48b0*/  @UP0 UIMAD UR6, UR60, UR18, URZ ;  /* 0x000000123c0602a4 */ /* 0x000fee000f8e02ff */
[----:B------:R-:W-:Y:S01]  /*48c0*/  @!P0 PRMT R67, R0, 0x7610, R67 ;  /* 0x0000761000438816 */ /* 0x000fe20000000043 */
[----:B--2---:R-:W-:Y:S06]  /*48d0*/  @UP0 UIMAD.WIDE UR4, UR6, 0x4, UR4 ;  /* 0x00000004060408a5 */ /* 0x004fec000f8e0204 */
[----:B------:R-:W-:Y:S01]  /*48e0*/  IMAD.U32 R10, RZ, RZ, UR4 ;  /* 0x00000004ff0a7e24 */ /* 0x000fe2000f8e00ff */
[----:B------:R-:W-:Y:S04]  /*48f0*/  MOV R11, UR5 ;  /* 0x00000005000b7c02 */ /* 0x000fe80008000f00 */
[----:B------:R-:W2:Y:S01]  /*4900*/  @!UP0 LDCU UR4, c[0x0][0x880] ;  /* 0x00011000ff0487ac */ /* 0x000ea20008000800 */
[----:B------:R3:W5:Y:S02]  /*4910*/  @P0 LDG.E R35, desc[UR56][R10.64] ;  /* 0x000000380a230981 */ /* 0x000764000c1e1900 */
[----:B--23--:R-:W-:Y:S07]  /*4920*/  @!P0 IMAD.U32 R35, RZ, RZ, UR4 ;  /* 0x00000004ff238e24 */ /* 0x00cfee000f8e00ff */
.L_x_75:
[----:B-----5:R-:W-:Y:S01]  /*4930*/  @!P2 FSETP.EQ.AND P0, PT, R35, RZ, PT ;  /* 0x000000ff2300a20b */ /* 0x020fe20003f02000 */
[----:B------:R-:W-:Y:S01]  /*4940*/  @!UPT UIADD3 URZ, UPT, UPT, URZ, URZ, URZ ;  /* 0x000000fffffff290 */ /* 0x000fe2000fffe0ff */
[----:B------:R-:W-:Y:S11]  /*4950*/  @!P2 BRA `(.L_x_76) ;  /* 0x000000000014a947 */ /* 0x000ff60003800000 */
[----:B------:R-:W-:Y:S02]  /*4960*/  LOP3.LUT P2, RZ, R67, 0xff, RZ, 0xc0, !PT ;  /* 0x000000ff43ff7812 */ /* 0x000fe4000784c0ff */
[----:B------:R-:W-:Y:S04]  /*4970*/  PLOP3.LUT P0, PT, PT, PT, UP0, 0x80, 0x8 ;  /* 0x000000000008781c */ /* 0x000fe80003f0f008 */
[----:B------:R-:W-:Y:S07]  /*4980*/  PLOP3.LUT P0, PT, P0, PT, PT, 0x8, 0x80 ;  /* 0x000000000080781c */ /* 0x000fee000070e170 */
[----:B------:R-:W-:Y:S11]  /*4990*/  @P2 FSETP.EQ.AND P0, PT, R35, RZ, PT ;  /* 0x000000ff2300220b */ /* 0x000ff60003f02000 */
[----:B------:R-:W-:Y:S02]  /*49a0*/  @!UPT UIADD3 URZ, UPT, UPT, URZ, URZ, URZ ;  /* 0x000000fffffff290 */ /* 0x000fe4000fffe0ff */
.L_x_76:
[----:B------:R-:W-:Y:S01]  /*49b0*/  ULEA UR4, UR8, UR13, 0x3 ;  /* 0x0000000d08047291 */ /* 0x000fe2000f8e18ff */
[----:B--2---:R-:W-:Y:S02]  /*49c0*/  SHF.L.U32 R3, R34, 0x1f, RZ ;  /* 0x0000001f22037819 */ /* 0x004fe400000006ff */
[----:B------:R-:W-:Y:S04]  /*49d0*/  ELECT P4, URZ, PT ;  /* 0x0000000000ff782f */ /* 0x000fe80003880000 */
[----:B------:R-:W-:Y:S02]  /*49e0*/  PLOP3.LUT P4, PT, P0, P4, PT, 0xf2, 0x2f ;  /* 0x00000000002f781c */ /* 0x000fe40000789e72 */
[----:B------:R-:W2:Y:S11]  /*49f0*/  SYNCS.PHASECHK.TRANS64.TRYWAIT P2, [UR4+0x48], R3 ;  /* 0x00004803ff0075a7 */ /* 0x000eb60008041104 */
[----:B-1----:R-:W-:Y:S05]  /*4a00*/  @!P4 IADD3 R20, P0, PT, R32, 0x580, RZ ;  /* 0x000005802014c810 */ /* 0x002fea0007f1e0ff */
[----:B------:R-:W-:Y:S01]  /*4a10*/  @!P4 IMAD.X R12, RZ, RZ, R33, P0 ;  /* 0x000000ffff0cc224 */ /* 0x000fe200000e0621 */
[----:B--2---:R-:W-:Y:S07]  /*4a20*/  @!P2 BRA `(.L_x_77) ;  /* 0x000000340058a947 */ /* 0x004fee0003800000 */
.L_x_146:
[----:B------:R-:W2:Y:S01]  /*4a30*/  LDC.64 R14, c[0x0][0xb10] ;  /* 0x0002c400ff0e7b82 */ /* 0x000ea20000000a00 */
[----:B------:R-:W-:Y:S01]  /*4a40*/  @!P4 R2UR UR6, R12 ;  /* 0x000000000c06c2ca */ /* 0x000fe200000e0000 */
[----:B------:R-:W-:Y:S01]  /*4a50*/  VOTEU.ALL UP2, P4 ;  /* 0x0000000000ff7886 */ /* 0x000fe20002040000 */
[----:B------:R-:W-:Y:S01]  /*4a60*/  @!P4 R2UR UR7, R20 ;  /* 0x000000001407c2ca */ /* 0x000fe200000e0000 */
[----:B------:R-:W-:Y:S01]  /*4a70*/  UIADD3 UR5, UPT, UPT, UR8, 0x1, URZ ;  /* 0x0000000108057890 */ /* 0x000fe2000fffe0ff */
[----:B------:R-:W-:Y:S03]  /*4a80*/  @P3 SHF.R.U32.HI R24, RZ, 0x10, R29 ;  /* 0x00000010ff183819 */ /* 0x000fe6000001161d */
[----:B------:R-:W3:Y:S01]  /*4a90*/  LDC.64 R10, c[0x0][0xb18] ;  /* 0x0002c600ff0a7b82 */ /* 0x000ee20000000a00 */
[----:B------:R-:W-:Y:S01]  /*4aa0*/  @!UP2 ULEA UR8, UR8, UR13, 0xd ;  /* 0x0000000d0808a291 */ /* 0x000fe2000f8e68ff */
[----:B------:R-:W-:Y:S01]  /*4ab0*/  VIADD R27, R27, 0x1 ;  /* 0x000000011b1b7836 */ /* 0x000fe20000000000 */
[----:B------:R-:W-:Y:S02]  /*4ac0*/  UIADD3 UR9, UPT, UPT, UR4, 0x30, URZ ;  /* 0x0000003004097890 */ /* 0x000fe4000fffe0ff */
[----:B------:R-:W-:Y:S03]  /*4ad0*/  @!UP2 UIADD3 UR8, UPT, UPT, UR8, 0x400, URZ ;  /* 0x000004000808a890 */ /* 0x000fe6000fffe0ff */
[----:B-1----:R-:W1:Y:S01]  /*4ae0*/  @!P1 LDC R0, c[0x0][0xb20] ;  /* 0x0002c800ff009b82 */ /* 0x002e620000000800 */
[----:B------:R-:W-:Y:S01]  /*4af0*/  VOTEU.ALL UP1, P4 ;  /* 0x0000000000ff7886 */ /* 0x000fe20002020000 */
[----:B------:R-:W-:Y:S01]  /*4b00*/  IMAD.U32 R21, RZ, RZ, UR6 ;  /* 0x00000006ff157e24 */ /* 0x000fe2000f8e00ff */
[----:B------:R-:W-:Y:S05]  /*4b10*/  UMOV UR22, 0x0 ;  /* 0x0000000000167882 */ /* 0x000fea0000000000 */
[----:B------:R-:W5:Y:S01]  /*4b20*/  @!P1 LDC R3, c[0x0][0xb0c] ;  /* 0x0002c300ff039b82 */ /* 0x000f620000000800 */
[----:B------:R-:W-:Y:S01]  /*4b30*/  IMAD.U32 R20, RZ, RZ, UR7 ;  /* 0x00000007ff147e24 */ /* 0x000fe2000f8e00ff */
[----:B------:R-:W-:Y:S01]  /*4b40*/  UMOV UR23, 0x10000000 ;  /* 0x1000000000177882 */ /* 0x000fe20000000000 */
[----:B------:R-:W-:Y:S01]  /*4b50*/  @!P4 R2UR UR17, R21 ;  /* 0x000000001511c2ca */ /* 0x000fe200000e0000 */
[----:B------:R-:W-:Y:S01]  /*4b60*/  UMOV UR12, UR60 ;  /* 0x0000003c000c7c82 */ /* 0x000fe20008000000 */
[----:B------:R-:W-:Y:S01]  /*4b70*/  UISETP.NE.AND UP5, UPT, UR5, 0x3, UPT ;  /* 0x000000030500788c */ /* 0x000fe2000bfa5270 */
[----:B------:R-:W-:Y:S01]  /*4b80*/  @!P4 R2UR UR16, R20 ;  /* 0x000000001410c2ca */ /* 0x000fe200000e0000 */
[----:B------:R-:W-:Y:S01]  /*4b90*/  @!P4 IMAD.MOV.U32 R20, RZ, RZ, 0x2000 ;  /* 0x00002000ff14c424 */ /* 0x000fe200078e00ff */
[----:B------:R-:W-:Y:S02]  /*4ba0*/  UPRMT UR14, UR53, 0x654, UR9 ;  /* 0x00000654350e7896 */ /* 0x000fe40008000009 */
[----:B------:R-:W-:Y:S02]  /*4bb0*/  USEL UR7, UR5, URZ, UP5 ;  /* 0x000000ff05077287 */ /* 0x000fe4000a800000 */
[----:B------:R-:W-:Y:S02]  /*4bc0*/  USEL UR5, URZ, 0x1, UP5 ;  /* 0x00000001ff057887 */ /* 0x000fe4000a800000 */
[----:B------:R-:W-:Y:S04]  /*4bd0*/  ULEA UR6, UR7, UR13, 0x3 ;  /* 0x0000000d07067291 */ /* 0x000fe8000f8e18ff */
[----:B------:R-:W-:Y:S01]  /*4be0*/  LOP3.LUT R34, R34, UR5, RZ, 0x3c, !PT ;  /* 0x0000000522227c12 */ /* 0x000fe2000f8e3cff */
[----:B------:R1:W-:Y:S01]  /*4bf0*/  @!UP1 UTMALDG.3D [UR8], [UR16], desc[UR22] ;  /* 0x00001608100095b4 */ /* 0x0003e20008011000 */
[----:B------:R1:W-:Y:S02]  /*4c00*/  @!P4 SYNCS.ARRIVE.TRANS64.RED.A0TR RZ, [UR4+0x30], R20 ;  /* 0x00003014ffffc9a7 */ /* 0x0003e40008300404 */
[----:B------:R-:W-:Y:S02]  /*4c10*/  SHF.L.U32 R12, R34, 0x1f, RZ ;  /* 0x0000001f220c7819 */ /* 0x000fe400000006ff */
[----:B---3--:R-:W-:Y:S01]  /*4c20*/  @!P1 ISETP.NE.AND P0, PT, R10, 0x1, PT ;  /* 0x000000010a00980c */ /* 0x008fe20003f05270 */
[----:B--2---:R-:W-:Y:S01]  /*4c30*/  @!P1 IMAD.HI.U32 R14, R13, R14, RZ ;  /* 0x0000000e0d0e9227 */ /* 0x004fe200078e00ff */
[----:B-----5:R-:W-:Y:S03]  /*4c40*/  @!P1 ISETP.NE.AND P2, PT, R3, 0x1, PT ;  /* 0x000000010300980c */ /* 0x020fe60003f45270 */
[C---:B------:R-:W-:Y:S01]  /*4c50*/  @!P1 IMAD.HI.U32 R11, R8.reuse, R11, RZ ;  /* 0x0000000b080b9227 */ /* 0x040fe200078e00ff */
[----:B------:R-:W-:Y:S04]  /*4c60*/  @!P1 SHF.R.U32.HI R14, RZ, R15, R14 ;  /* 0x0000000fff0e9219 */ /* 0x000fe8000001160e */
[----:B-1----:R-:W-:Y:S01]  /*4c70*/  @!P1 SHF.R.U32.HI R9, RZ, R0, R11 ;  /* 0x00000000ff099219 */ /* 0x002fe2000001160b */
[----:B------:R-:W-:Y:S01]  /*4c80*/  SYNCS.ARRIVE.TRANS64.RED.A1T0 RZ, [UR14], RZ ;  /* 0x000000ffffff79a7 */ /* 0x000fe2000810040e */
[----:B------:R-:W-:Y:S02]  /*4c90*/  @!P1 SEL R14, R13, R14, !P2 ;  /* 0x0000000e0d0e9207 */ /* 0x000fe40005000000 */
[----:B------:R-:W-:Y:S01]  /*4ca0*/  @!P1 SEL R9, R8, R9, !P0 ;  /* 0x0000000908099207 */ /* 0x000fe20004000000 */
[----:B------:R-:W1:Y:S04]  /*4cb0*/  SYNCS.PHASECHK.TRANS64.TRYWAIT P5, [UR6+0x48], R12 ;  /* 0x0000480cff0075a7 */ /* 0x000e6800080a1106 */
[----:B------:R-:W-:Y:S02]  /*4cc0*/  @!P1 IMAD.IADD R0, R9, 0x1, -R14 ;  /* 0x0000000109009824 */ /* 0x000fe400078e0a0e */
[----:B------:R-:W-:Y:S02]  /*4cd0*/  @!P1 IMAD.IADD R9, R14, 0x1, -R9 ;  /* 0x000000010e099824 */ /* 0x000fe400078e0a09 */
[----:B------:R-:W-:Y:S02]  /*4ce0*/  @!P1 IMAD R13, R0, R3, R13 ;  /* 0x00000003000d9224 */ /* 0x000fe400078e020d */
[----:B------:R-:W-:Y:S01]  /*4cf0*/  @!P1 IMAD R8, R9, R10, R8 ;  /* 0x0000000a09089224 */ /* 0x000fe200078e0208 */
[----:B-1----:R-:W-:Y:S06]  /*4d00*/  @!P5 BRA `(.L_x_78) ;  /* 0x0000003000b8d947 */ /* 0x002fec0003800000 */
.L_x_148:
[----:B------:R-:W-:Y:S01]  /*4d10*/  UIADD3 UR9, UPT, UPT, UR6, 0x30, URZ ;  /* 0x0000003006097890 */ /* 0x000fe2000fffe0ff */
[----:B-1----:R-:W-:Y:S01]  /*4d20*/  @!P4 IADD3 R3, P0, PT, R32, 0x580, RZ ;  /* 0x000005802003c810 */ /* 0x002fe20007f1e0ff */
[----:B------:R-:W-:Y:S01]  /*4d30*/  VOTEU.ALL UP1, P4 ;  /* 0x0000000000ff7886 */ /* 0x000fe20002020000 */
[----:B------:R-:W-:Y:S01]  /*4d40*/  UMOV UR16, 0x0 ;  /* 0x0000000000107882 */ /* 0x000fe20000000000 */
[----:B------:R-:W-:Y:S01]  /*4d50*/  UMOV UR17, 0x10000000 ;  /* 0x1000000000117882 */ /* 0x000fe20000000000 */
[----:B------:R-:W-:Y:S01]  /*4d60*/  @!P4 R2UR UR5, R3 ;  /* 0x000000000305c2ca */ /* 0x000fe200000e0000 */
[----:B------:R-:W-:Y:S01]  /*4d70*/  @!P4 IMAD.X R0, RZ, RZ, R33, P0 ;  /* 0x000000ffff00c224 */ /* 0x000fe200000e0621 */
[----:B------:R-:W-:Y:S01]  /*4d80*/  @!UP1 ULEA UR8, UR7, UR13, 0xd ;  /* 0x0000000d07089291 */ /* 0x000fe2000f8e68ff */
[----:B------:R-:W-:Y:S01]  /*4d90*/  ISETP.NE.AND P0, PT, R27, 0x2, PT ;  /* 0x000000021b00780c */ /* 0x000fe20003f05270 */
[----:B------:R-:W-:Y:S01]  /*4da0*/  @!UP1 UIADD3 UR10, UPT, UPT, UR10, 0x20, URZ ;  /* 0x000000200a0a9890 */ /* 0x000fe2000fffe0ff */
[----:B------:R-:W-:Y:S01]  /*4db0*/  IMAD.IADD R20, R8, 0x1, R66 ;  /* 0x0000000108147824 */ /* 0x000fe200078e0242 */
[----:B------:R-:W-:Y:S01]  /*4dc0*/  @!P4 R2UR UR4, R0 ;  /* 0x000000000004c2ca */ /* 0x000fe200000e0000 */
[----:B------:R-:W-:Y:S01]  /*4dd0*/  @!UP1 UIADD3 UR8, UPT, UPT, UR8, 0x400, URZ ;  /* 0x0000040008089890 */ /* 0x000fe2000fffe0ff */
[----:B------:R-:W-:Y:S01]  /*4de0*/  SEL R0, RZ, 0x1, P0 ;  /* 0x00000001ff007807 */ /* 0x000fe20000000000 */
[----:B------:R-:W-:Y:S01]  /*4df0*/  VOTEU.ALL UP1, P4 ;  /* 0x0000000000ff7886 */ /* 0x000fe20002020000 */
[----:B------:R-:W-:Y:S01]  /*4e00*/  UMOV UR12, UR60 ;  /* 0x0000003c000c7c82 */ /* 0x000fe20008000000 */
[----:B------:R-:W-:Y:S01]  /*4e10*/  @P3 R2UR UR60, R24 ;  /* 0x00000000183c32ca */ /* 0x000fe200000e0000 */
[----:B------:R-:W-:Y:S01]  /*4e20*/  IMAD.IADD R21, R13, 0x1, R68 ;  /* 0x000000010d157824 */ /* 0x000fe200078e0244 */
[----:B------:R-:W-:Y:S01]  /*4e30*/  LOP3.LUT R25, R25, R0, RZ, 0x3c, !PT ;  /* 0x0000000019197212 */ /* 0x000fe200078e3cff */
[----:B------:R-:W-:Y:S01]  /*4e40*/  IMAD.U32 R10, RZ, RZ, UR5 ;  /* 0x00000005ff0a7e24 */ /* 0x000fe2000f8e00ff */
[----:B------:R-:W-:Y:S04]  /*4e50*/  SEL R27, R27, RZ, P0 ;  /* 0x000000ff1b1b7207 */ /* 0x000fe80000000000 */
[----:B------:R-:W-:Y:S01]  /*4e60*/  IMAD.U32 R11, RZ, RZ, UR4 ;  /* 0x00000004ff0b7e24 */ /* 0x000fe2000f8e00ff */
[----:B------:R-:W-:Y:S01]  /*4e70*/  @!P4 R2UR UR14, R10 ;  /* 0x000000000a0ec2ca */ /* 0x000fe200000e0000 */
[----:B------:R-:W-:Y:S03]  /*4e80*/  UPRMT UR4, UR53, 0x654, UR9 ;  /* 0x0000065435047896 */ /* 0x000fe60008000009 */
[----:B------:R-:W-:Y:S11]  /*4e90*/  @!P4 R2UR UR15, R11 ;  /* 0x000000000b0fc2ca */ /* 0x000ff600000e0000 */
[----:B------:R-:W-:Y:S02]  /*4ea0*/  @!UPT UIADD3 URZ, UPT, UPT, URZ, URZ, URZ ;  /* 0x000000fffffff290 */ /* 0x000fe4000fffe0ff */
[----:B------:R1:W-:Y:S01]  /*4eb0*/  @!UP1 UTMALDG.3D [UR8], [UR14], desc[UR16] ;  /* 0x000010080e0095b4 */ /* 0x0003e20008011000 */
[----:B------:R2:W-:Y:S01]  /*4ec0*/  @!P4 SYNCS.ARRIVE.TRANS64.RED.A0TR RZ, [UR6+0x30], R23 ;  /* 0x00003017ffffc9a7 */ /* 0x0005e20008300406 */
[----:B------:R-:W-:Y:S01]  /*4ed0*/  SYNCS.ARRIVE.TRANS64.RED.A1T0 RZ, [UR4], RZ ;  /* 0x000000ffffff79a7 */ /* 0x000fe20008100404 */
[----:B------:R-:W-:Y:S04]  /*4ee0*/  UIADD3 UR4, UPT, UPT, UR7, 0x1, URZ ;  /* 0x0000000107047890 */ /* 0x000fe8000fffe0ff */
[----:B------:R-:W-:Y:S04]  /*4ef0*/  UISETP.NE.AND UP1, UPT, UR4, 0x3, UPT ;  /* 0x000000030400788c */ /* 0x000fe8000bf25270 */
[----:B------:R-:W-:Y:S06]  /*4f00*/  USEL UR5, URZ, 0x1, UP1 ;  /* 0x00000001ff057887 */ /* 0x000fec0008800000 */
[----:B------:R-:W-:Y:S01]  /*4f10*/  LOP3.LUT R34, R34, UR5, RZ, 0x3c, !PT ;  /* 0x0000000522227c12 */ /* 0x000fe2000f8e3cff */
[----:B-1----:R-:W-:Y:S02]  /*4f20*/  USEL UR8, UR4, URZ, UP1 ;  /* 0x000000ff04087287 */ /* 0x002fe40008800000 */
[----:B------:R-:W-:Y:S01]  /*4f30*/  UPLOP3.LUT UP1, UPT, UPT, UPT, UPT, 0x80, 0x8 ;  /* 0x000000000008789c */ /* 0x000fe20003f2f070 */
[----:B------:R-:W-:Y:S10]  /*4f40*/  @P3 BRA `(.L_x_79) ;  /* 0xfffffff4001c3947 */ /* 0x000ff4000383ffff */
[----:B------:R-:W-:Y:S01]  /*4f50*/  UIADD3 UR13, UPT, UPT, UR13, 0x48, URZ ;  /* 0x000000480d0d7890 */ /* 0x000fe2000fffe0ff */
[----:B------:R-:W-:-:S03]  /*4f60*/  SHF.L.U32 R3, R34, 0x1f, RZ ;  /* 0x0000001f22037819 */ /* 0x000fc600000006ff */
[----:B------:R-:W-:-:S09]  /*4f70*/  ULEA UR4, UR8, UR13, 0x3 ;  /* 0x0000000d08047291 */ /* 0x000fd2000f8e18ff */
[----:B------:R-:W1:Y:S02]  /*4f80*/  SYNCS.PHASECHK.TRANS64.TRYWAIT P0, [UR4], R3 ;  /* 0x00000003ff0075a7 */ /* 0x000e640008001104 */
[----:B-1----:R-:W-:Y:S05]  /*4f90*/  @!P0 BRA `(.L_x_80) ;  /* 0x00000030002c8947 */ /* 0x002fea0003800000 */
.L_x_150:
        /* <DEDUP_REMOVED lines=9> */
.L_x_152:
[----:B------:R-:W-:-:S04]  /*5030*/  UIADD3 UR4, UPT, UPT, UR4, 0x1, URZ ;  /* 0x0000000104047890 */ /* 0x000fc8000fffe0ff */
[----:B------:R-:W-:-:S04]  /*5040*/  UISETP.NE.AND UP0, UPT, UR4, 0x3, UPT ;  /* 0x000000030400788c */ /* 0x000fc8000bf05270 */
[----:B------:R-:W-:Y:S02]  /*5050*/  USEL UR5, URZ, 0x1, UP0 ;  /* 0x00000001ff057887 */ /* 0x000fe40008000000 */
[----:B------:R-:W-:-:S04]  /*5060*/  USEL UR4, UR4, URZ, UP0 ;  /* 0x000000ff04047287 */ /* 0x000fc80008000000 */
[----:B------:R-:W-:Y:S01]  /*5070*/  ULEA UR4, UR4, UR13, 0x3 ;  /* 0x0000000d04047291 */ /* 0x000fe2000f8e18ff */
[----:B-1----:R-:W-:-:S04]  /*5080*/  LOP3.LUT R3, R34, UR5, RZ, 0x3c, !PT ;  /* 0x0000000522037c12 */ /* 0x002fc8000f8e3cff */
[----:B------:R-:W-:Y:S01]  /*5090*/  SHF.L.U32 R3, R3, 0x1f, RZ ;  /* 0x0000001f03037819 */ /* 0x000fe200000006ff */
[----:B------:R-:W-:-:S07]  /*50a0*/  IMAD.U32 R0, RZ, RZ, UR4 ;  /* 0x00000004ff007e24 */ /* 0x000fce000f8e00ff */
.L_x_82:
[----:B-1----:R1:W3:Y:S02]  /*50b0*/  SYNCS.PHASECHK.TRANS64.TRYWAIT P0, [R0+URZ], R3 ;  /* 0x00000003000075a7 */ /* 0x0022e400080011ff */
[----:B---3--:R-:W-:Y:S05]  /*50c0*/  @!P0 NANOSLEEP.SYNCS 0x989680 ;  /* 0x009896800000895d */ /* 0x008fea0003900000 */
[----:B------:R-:W3:Y:S02]  /*50d0*/  @!P0 SYNCS.PHASECHK.TRANS64 P0, [R0+URZ], R3 ;  /* 0x00000003000085a7 */ /* 0x000ee400080010ff */
[----:B---3--:R-:W-:Y:S05]  /*50e0*/  @P0 EXIT ;  /* 0x000000000000094d */ /* 0x008fea0003800000 */
[----:B------:R-:W-:Y:S05]  /*50f0*/  BRA `(.L_x_82) ;  /* 0xfffffffc00ec7947 */ /* 0x000fea000383ffff */
.L_x_70:
[----:B------:R-:W-:-:S06]  /*5100*/  UISETP.GE.AND UP1, UPT, UR10, 0x4, UPT ;  /* 0x000000040a00788c */ /* 0x000fcc000bf26270 */
[----:B------:R-:W-:-:S13]  /*5110*/  PLOP3.LUT P0, PT, PT, PT, UP1, 0x80, 0x8 ;  /* 0x000000000008781c */ /* 0x000fda0003f0f018 */
[----:B------:R-:W-:Y:S05]  /*5120*/  @!P0 EXIT ;  /* 0x000000000000894d */ /* 0x000fea0003800000 */
[----:B------:R-:W-:Y:S01]  /*5130*/  BAR.SYNC.DEFER_BLOCKING 0x6, 0xa0 ;  /* 0x0182800000007b1d */ /* 0x000fe20000010000 */
[C---:B------:R-:W-:Y:S01]  /*5140*/  IMAD.SHL.U32 R0, R79.reuse, 0x20, RZ ;  /* 0x000000204f007824 */ /* 0x040fe200078e00ff */
[C---:B------:R-:W-:Y:S01]  /*5150*/  R2P PR, R79.reuse, 0x6 ;  /* 0x000000064f007804 */ /* 0x040fe20000000000 */
[C---:B------:R-:W-:Y:S02]  /*5160*/  IMAD.SHL.U32 R72, R79.reuse, 0x4, RZ ;  /* 0x000000044f487824 */ /* 0x040fe400078e00ff */
[C---:B------:R-:W-:Y:S01]  /*5170*/  IMAD.U32 R32, R79.reuse, 0x10000, RZ ;  /* 0x000100004f207824 */ /* 0x040fe200078e00ff */
[----:B------:R-:W-:Y:S02]  /*5180*/  UMOV UR36, 0x400 ;  /* 0x0000040000247882 */ /* 0x000fe40000000000 */
[----:B------:R-:W1:Y:S01]  /*5190*/  LDC R71, c[0x0][0x370] ;  /* 0x0000dc00ff477b82 */ /* 0x000e620000000800 */
[----:B------:R-:W-:Y:S01]  /*51a0*/  ULEA UR36, UR53, UR36, 0x18 ;  /* 0x0000002435247291 */ /* 0x000fe2000f8ec0ff */
[C---:B------:R-:W-:Y:S01]  /*51b0*/  LOP3.LUT R7, R0.reuse, 0xe0, RZ, 0xc0, !PT ;  /* 0x000000e000077812 */ /* 0x040fe200078ec0ff */
[----:B------:R-:W-:Y:S01]  /*51c0*/  IMAD.SHL.U32 R5, R79, 0x10, RZ ;  /* 0x000000104f057824 */ /* 0x000fe200078e00ff */
[----:B------:R-:W-:Y:S01]  /*51d0*/  LOP3.LUT R0, R0, 0x100, RZ, 0xc0, !PT ;  /* 0x0000010000007812 */ /* 0x000fe200078ec0ff */
[----:B------:R-:W-:Y:S01]  /*51e0*/  IMAD.MOV.U32 R78, RZ, RZ, 0x8 ;  /* 0x00000008ff4e7424 */ /* 0x000fe200078e00ff */
[----:B------:R-:W-:Y:S01]  /*51f0*/  LOP3.LUT R72, R7, 0x1c, R72, 0xf8, !PT ;  /* 0x0000001c07487812 */ /* 0x000fe200078ef848 */
[----:B------:R-:W-:Y:S01]  /*5200*/  IMAD.MOV.U32 R77, RZ, RZ, 0x10 ;  /* 0x00000010ff4d7424 */ /* 0x000fe200078e00ff */
[----:B------:R-:W2:Y:S01]  /*5210*/  LDC R28, c[0x0][0xb0c] ;  /* 0x0002c300ff1c7b82 */ /* 0x000ea20000000800 */
[----:B------:R-:W-:Y:S01]  /*5220*/  SHF.R.U32.HI R7, RZ, 0x2, R79 ;  /* 0x00000002ff077819 */ /* 0x000fe2000001164f */
[----:B------:R-:W-:Y:S01]  /*5230*/  IMAD.MOV.U32 R30, RZ, RZ, RZ ;  /* 0x000000ffff1e7224 */ /* 0x000fe200078e00ff */
[----:B------:R-:W-:Y:S01]  /*5240*/  LOP3.LUT R32, R32, 0x600000, RZ, 0xc0, !PT ;  /* 0x0060000020207812 */ /* 0x000fe200078ec0ff */
[----:B------:R-:W-:Y:S01]  /*5250*/  IMAD.MOV.U32 R76, RZ, RZ, RZ ;  /* 0x000000ffff4c7224 */ /* 0x000fe200078e00ff */
[----:B------:R-:W-:Y:S01]  /*5260*/  LOP3.LUT R5, R0, 0x600, R5, 0xf8, !PT ;  /* 0x0000060000057812 */ /* 0x000fe200078ef805 */
[----:B------:R-:W-:Y:S01]  /*5270*/  IMAD.MOV.U32 R82, RZ, RZ, RZ ;  /* 0x000000ffff527224 */ /* 0x000fe200078e00ff */
[----:B------:R-:W-:Y:S01]  /*5280*/  LOP3.LUT R72, R72, 0x4, R7, 0x78, !PT ;  /* 0x0000000448487812 */ /* 0x000fe200078e7807 */
[----:B------:R-:W4:Y:S01]  /*5290*/  LDC R69, c[0x0][0xb20] ;  /* 0x0002c800ff457b82 */ /* 0x000f220000000800 */
[----:B------:R-:W3:Y:S01]  /*52a0*/  LDS R3, [UR36+0x120] ;  /* 0x00012024ff037984 */ /* 0x000ee20008000800 */
[----:B------:R-:W-:Y:S01]  /*52b0*/  LOP3.LUT R79, R79, 0x60, RZ, 0xc0, !PT ;  /* 0x000000604f4f7812 */ /* 0x000fe200078ec0ff */
[----:B------:R-:W-:Y:S01]  /*52c0*/  IMAD.MOV.U32 R75, RZ, RZ, RZ ;  /* 0x000000ffff4b7224 */ /* 0x000fe200078e00ff */
[----:B------:R-:W-:Y:S01]  /*52d0*/  LOP3.LUT R72, R5, R72, RZ, 0xfc, !PT ;  /* 0x0000004805487212 */ /* 0x000fe200078efcff */
[----:B------:R-:W1:Y:S01]  /*52e0*/  LDCU.64 UR54, c[0x0][0x348] ;  /* 0x00006900ff3677ac */ /* 0x000e620008000a00 */
[----:B------:R-:W-:-:S02]  /*52f0*/  SEL R78, R78, 0xfffffff8, !P1 ;  /* 0xfffffff84e4e7807 */ /* 0x000fc40004800000 */
[----:B------:R-:W1:Y:S01]  /*5300*/  LDC R27, c[0x0][0xb30] ;  /* 0x0002cc00ff1b7b82 */ /* 0x000e620000000800 */
[----:B------:R-:W-:Y:S01]  /*5310*/  SEL R77, R77, 0xfffffff0, !P2 ;  /* 0xfffffff04d4d7807 */ /* 0x000fe20005000000 */
[----:B------:R-:W1:Y:S01]  /*5320*/  LDCU.64 UR48, c[0x0][0x888] ;  /* 0x00011100ff3077ac */ /* 0x000e620008000a00 */
[----:B------:R-:W1:Y:S05]  /*5330*/  LDCU.64 UR50, c[0x0][0x890] ;  /* 0x00011200ff3277ac */ /* 0x000e6a0008000a00 */
[----:B------:R-:W1:Y:S01]  /*5340*/  LDC.64 R64, c[0x0][0xb10] ;  /* 0x0002c400ff407b82 */ /* 0x000e620000000a00 */
[----:B------:R-:W-:Y:S01]  /*5350*/  UMOV UR42, 0x1 ;  /* 0x00000001002a7882 */ /* 0x000fe20000000000 */
[----:B------:R-:W-:Y:S01]  /*5360*/  UMOV UR37, URZ ;  /* 0x000000ff00257c82 */ /* 0x000fe20008000000 */
[----:B------:R-:W-:Y:S01]  /*5370*/  UIADD3 UR52, UPT, UPT, UR36, 0x400, URZ ;  /* 0x0000040024347890 */ /* 0x000fe2000fffe0ff */
[----:B------:R-:W-:Y:S01]  /*5380*/  UMOV UR41, URZ ;  /* 0x000000ff00297c82 */ /* 0x000fe20008000000 */
[----:B------:R-:W-:-:S03]  /*5390*/  UMOV UR40, URZ ;  /* 0x000000ff00287c82 */ /* 0x000fc60008000000 */
[----:B------:R-:W1:Y:S08]  /*53a0*/  LDC.64 R24, c[0x0][0xb18] ;  /* 0x0002c600ff187b82 */ /* 0x000e700000000a00 */
[----:B------:R-:W1:Y:S08]  /*53b0*/  LDC.64 R22, c[0x0][0xb28] ;  /* 0x0002ca00ff167b82 */ /* 0x000e700000000a00 */
[----:B------:R-:W1:Y:S01]  /*53c0*/  LDC.64 R62, c[0x0][0x8b0] ;  /* 0x00022c00ff3e7b82 */ /* 0x000e620000000a00 */
[----:B---3--:R-:W-:-:S07]  /*53d0*/  IMAD.IADD R32, R3, 0x1, R32 ;  /* 0x0000000103207824 */ /* 0x008fce00078e0220 */
[----:B------:R-:W3:Y:S08]  /*53e0*/  LDC.64 R60, c[0x0][0x8a8] ;  /* 0x00022a00ff3c7b82 */ /* 0x000ef00000000a00 */
[----:B--2-4-:R-:W1:Y:S02]  /*53f0*/  LDC R70, c[0x0][0x374] ;  /* 0x0000dd00ff467b82 */ /* 0x014e640000000800 */
.L_x_113:
[C---:B------:R-:W-:Y:S02]  /*5400*/  LEA R0, R82.reuse, UR36, 0x3 ;  /* 0x0000002452007c11 */ /* 0x040fe4000f8e18ff */
[----:B------:R-:W-:Y:S02]  /*5410*/  SHF.L.U32 R3, R75, 0x1f, RZ ;  /* 0x0000001f4b037819 */ /* 0x000fe400000006ff */
[----:B-1----:R-:W-:Y:S02]  /*5420*/  LEA R16, R82, UR36, 0x4 ;  /* 0x0000002452107c11 */ /* 0x002fe4000f8e20ff */
[----:B------:R-:W2:Y:S02]  /*5430*/  SYNCS.PHASECHK.TRANS64.TRYWAIT P0, [R0+URZ+0x70], R3 ;  /* 0x00007003000075a7 */ /* 0x000ea400080011ff */
[----:B--2---:R-:W-:Y:S05]  /*5440*/  @!P0 BRA `(.L_x_83) ;  /* 0x0000002c00308947 */ /* 0x004fea0003800000 */
.L_x_153:
[----:B------:R-:W4:Y:S01]  /*5450*/  LDC.64 R12, c[0x0][0xb10] ;  /* 0x0002c400ff0c7b82 */ /* 0x000f220000000a00 */
[----:B------:R-:W3:Y:S01]  /*5460*/  LDS.128 R16, [R16+0x100] ;  /* 0x0001000010107984 */ /* 0x000ee20000000c00 */
[----:B-1----:R-:W-:Y:S01]  /*5470*/  ISETP.NE.AND P1, PT, R27, 0x1, PT ;  /* 0x000000011b00780c */ /* 0x002fe20003f25270 */
[----:B--2---:R-:W-:Y:S01]  /*5480*/  VIADD R0, R0, 0x80 ;  /* 0x0000008000007836 */ /* 0x004fe20000000000 */
[----:B------:R-:W-:Y:S04]  /*5490*/  ISETP.GE.AND P0, PT, R26, 0x1, PT ;  /* 0x000000011a00780c */ /* 0x000fe80003f06270 */
[----:B------:R-:W1:Y:S01]  /*54a0*/  LDC.64 R10, c[0x0][0xb18] ;  /* 0x0002c600ff0a7b82 */ /* 0x000e620000000a00 */
[----:B------:R-:W-:Y:S01]  /*54b0*/  PRMT R0, RZ, 0x654, R0 ;  /* 0x00000654ff007816 */ /* 0x000fe20000000000 */
[----:B------:R-:W-:Y:S01]  /*54c0*/  @!PT LDS RZ, [RZ] ;  /* 0x00000000fffff984 */ /* 0x000fe20000000800 */
[----:B------:R-:W-:Y:S01]  /*54d0*/  @!PT LDS RZ, [RZ] ;  /* 0x00000000fffff984 */ /* 0x000fe20000000800 */
[----:B------:R-:W-:Y:S01]  /*54e0*/  @!PT LDS RZ, [RZ] ;  /* 0x00000000fffff984 */ /* 0x000fe20000000800 */
[----:B------:R-:W-:Y:S01]  /*54f0*/  @!PT LDS RZ, [RZ] ;  /* 0x00000000fffff984 */ /* 0x000fe20000000800 */
[----:B------:R2:W-:Y:S06]  /*5500*/  MEMBAR.ALL.CTA ;  /* 0x0000000000007992 */ /* 0x0005ec0000008000 */
[----:B--2---:R-:W2:Y:S01]  /*5510*/  FENCE.VIEW.ASYNC.S ;  /* 0x00000000000073c6 */ /* 0x004ea20000000000 */
[----:B------:R-:W1:Y:S08]  /*5520*/  @!P1 LDC R14, c[0x0][0xb20] ;  /* 0x0002c800ff0e9b82 */ /* 0x000e700000000800 */
[----:B------:R-:W1:Y:S01]  /*5530*/  @!P1 LDC R9, c[0x0][0xb0c] ;  /* 0x0002c300ff099b82 */ /* 0x000e620000000800 */
[----:B--2---:R2:W-:Y:S01]  /*5540*/  SYNCS.ARRIVE.TRANS64.RED.A1T0 RZ, [R0+URZ], RZ ;  /* 0x000000ff00ff79a7 */ /* 0x0045e200081004ff */
[----:B---3--:R-:W-:Y:S04]  /*5550*/  LOP3.LUT P4, RZ, R18, 0x1, RZ, 0xc0, !PT ;  /* 0x0000000112ff7812 */ /* 0x008fe8000788c0ff */
[----:B------:R-:W-:Y:S09]  /*5560*/  P2R R80, PR, RZ, 0x10 ;  /* 0x00000010ff507803 */ /* 0x000ff20000000000 */
[----:B------:R-:W-:Y:S02]  /*5570*/  @P4 MOV R31, R16 ;  /* 0x00000010001f4202 */ /* 0x000fe40000000f00 */
[----:B------:R-:W-:Y:S01]  /*5580*/  @P4 LOP3.LUT R29, R17, 0xffff, RZ, 0xc0, !PT ;  /* 0x0000ffff111d4812 */ /* 0x000fe200078ec0ff */
[----:B--2-4-:R-:W-:Y:S06]  /*5590*/  @!P0 BRA `(.L_x_84) ;  /* 0x0000000000a48947 */ /* 0x014fec0003800000 */
[----:B------:R-:W-:Y:S01]  /*55a0*/  IMAD.HI.U32 R36, R70, R25, RZ ;  /* 0x0000001946247227 */ /* 0x000fe200078e00ff */
[----:B------:R-:W-:Y:S02]  /*55b0*/  ISETP.NE.AND P0, PT, R24, 0x1, PT ;  /* 0x000000011800780c */ /* 0x000fe40003f05270 */
[----:B------:R-:W-:Y:S01]  /*55c0*/  ISETP.NE.AND P2, PT, R26, 0x1, PT ;  /* 0x000000011a00780c */ /* 0x000fe20003f45270 */
[-C--:B------:R-:W-:Y:S01]  /*55d0*/  IMAD.HI.U32 R34, R71, R64.reuse, RZ ;  /* 0x0000004047227227 */ /* 0x080fe200078e00ff */
[----:B------:R-:W-:Y:S02]  /*55e0*/  SHF.R.U32.HI R37, RZ, R69, R36 ;  /* 0x00000045ff257219 */ /* 0x000fe40000011624 */
[----:B------:R-:W-:Y:S01]  /*55f0*/  ISETP.NE.AND P3, PT, R28, 0x1, PT ;  /* 0x000000011c00780c */ /* 0x000fe20003f65270 */
[----:B------:R-:W-:Y:S01]  /*5600*/  IMAD.HI.U32 R40, R29, R25, RZ ;  /* 0x000000191d287227 */ /* 0x000fe200078e00ff */
[----:B------:R-:W-:Y:S02]  /*5610*/  SHF.R.U32.HI R34, RZ, R65, R34 ;  /* 0x00000041ff227219 */ /* 0x000fe40000011622 */
[----:B------:R-:W-:Y:S01]  /*5620*/  SEL R3, R70, R37, !P0 ;  /* 0x0000002546037207 */ /* 0x000fe20004000000 */
[----:B------:R-:W-:Y:S01]  /*5630*/  IMAD.HI.U32 R38, R31, R64, RZ ;  /* 0x000000401f267227 */ /* 0x000fe200078e00ff */
[----:B------:R-:W-:Y:S03]  /*5640*/  SEL R7, R71, R34, !P3 ;  /* 0x0000002247077207 */ /* 0x000fe60005800000 */
[-C--:B------:R-:W-:Y:S01]  /*5650*/  IMAD.HI.U32 R34, R3, R22.reuse, RZ ;  /* 0x0000001603227227 */ /* 0x080fe200078e00ff */
[----:B------:R-:W-:Y:S03]  /*5660*/  SHF.R.U32.HI R38, RZ, R65, R38 ;  /* 0x00000041ff267219 */ /* 0x000fe60000011626 */
[----:B------:R-:W-:Y:S01]  /*5670*/  IMAD.HI.U32 R36, R7, R22, RZ ;  /* 0x0000001607247227 */ /* 0x000fe200078e00ff */
[----:B------:R-:W-:Y:S02]  /*5680*/  @P2 SHF.R.U32.HI R3, RZ, R23, R34 ;  /* 0x00000017ff032219 */ /* 0x000fe40000011622 */
[----:B------:R-:W-:Y:S02]  /*5690*/  SHF.R.U32.HI R34, RZ, R69, R40 ;  /* 0x00000045ff227219 */ /* 0x000fe40000011628 */
[----:B------:R-:W-:Y:S01]  /*56a0*/  @P2 SHF.R.U32.HI R7, RZ, R23, R36 ;  /* 0x00000017ff072219 */ /* 0x000fe20000011624 */
[C---:B------:R-:W-:Y:S01]  /*56b0*/  IMAD R2, R26.reuse, R3, RZ ;  /* 0x000000031a027224 */ /* 0x040fe200078e02ff */
[----:B------:R-:W-:Y:S02]  /*56c0*/  SEL R5, R29, R34, !P0 ;  /* 0x000000221d057207 */ /* 0x000fe40004000000 */
[----:B------:R-:W-:Y:S01]  /*56d0*/  SEL R3, R31, R38, !P3 ;  /* 0x000000261f037207 */ /* 0x000fe20005800000 */
[----:B------:R-:W-:Y:S01]  /*56e0*/  IMAD R4, R26, R7, RZ ;  /* 0x000000071a047224 */ /* 0x000fe200078e02ff */
[C---:B------:R-:W-:Y:S01]  /*56f0*/  ISETP.GE.AND P0, PT, R5.reuse, R2, PT ;  /* 0x000000020500720c */ /* 0x040fe20003f06270 */
[----:B------:R-:W-:Y:S03]  /*5700*/  IMAD.HI.U32 R6, R5, R22, RZ ;  /* 0x0000001605067227 */ /* 0x000fe600078e00ff */
[----:B------:R-:W-:Y:S01]  /*5710*/  ISETP.GE.OR P0, PT, R3, R4, P0 ;  /* 0x000000040300720c */ /* 0x000fe20000706670 */
[----:B------:R-:W-:Y:S01]  /*5720*/  IMAD.MOV R4, RZ, RZ, -R3 ;  /* 0x000000ffff047224 */ /* 0x000fe200078e0a03 */
[-C--:B------:R-:W-:Y:S03]  /*5730*/  SHF.R.U32.HI R6, RZ, R23.reuse, R6 ;  /* 0x00000017ff067219 */ /* 0x080fe60000011606 */
[----:B------:R-:W-:Y:S01]  /*5740*/  IMAD R31, R28, R4, R31 ;  /* 0x000000041c1f7224 */ /* 0x000fe200078e021f */
[----:B------:R-:W-:Y:S05]  /*5750*/  SEL R15, R5, R6, !P2 ;  /* 0x00000006050f7207 */ /* 0x000fea0005000000 */
[----:B------:R-:W-:Y:S02]  /*5760*/  IMAD.MOV R6, RZ, RZ, -R15 ;  /* 0x000000ffff067224 */ /* 0x000fe400078e0a0f */
[C---:B------:R-:W-:Y:S04]  /*5770*/  @!P0 IMAD.HI.U32 R2, R3.reuse, R22, RZ ;  /* 0x0000001603028227 */ /* 0x040fe800078e00ff */
[----:B------:R-:W-:Y:S01]  /*5780*/  IMAD R6, R26, R6, R5 ;  /* 0x000000061a067224 */ /* 0x000fe200078e0205 */
[----:B------:R-:W-:Y:S04]  /*5790*/  @!P0 SHF.R.U32.HI R2, RZ, R23, R2 ;  /* 0x00000017ff028219 */ /* 0x000fe80000011602 */
[----:B------:R-:W-:Y:S02]  /*57a0*/  @!P0 SEL R0, R3, R2, !P2 ;  /* 0x0000000203008207 */ /* 0x000fe40005000000 */
[----:B------:R-:W-:Y:S02]  /*57b0*/  IADD3 R2, PT, PT, -R5, RZ, RZ ;  /* 0x000000ff05027210 */ /* 0x000fe40007ffe1ff */
[----:B------:R-:W-:Y:S01]  /*57c0*/  @!P0 IADD3 R8, PT, PT, R15, -R0, RZ ;  /* 0x800000000f088210 */ /* 0x000fe20007ffe0ff */
[----:B------:R-:W-:Y:S02]  /*57d0*/  @!P0 IMAD R0, R7, R6, R0 ;  /* 0x0000000607008224 */ /* 0x000fe400078e0200 */
[----:B------:R-:W-:Y:S02]  /*57e0*/  IMAD R29, R24, R2, R29 ;  /* 0x00000002181d7224 */ /* 0x000fe400078e021d */
[----:B------:R-:W-:Y:S02]  /*57f0*/  @!P0 IMAD R5, R8, R26, R3 ;  /* 0x0000001a08058224 */ /* 0x000fe400078e0203 */
[----:B------:R-:W-:Y:S04]  /*5800*/  @!P0 IMAD.MOV.U32 R3, RZ, RZ, R0 ;  /* 0x000000ffff038224 */ /* 0x000fe800078e0000 */
[----:B------:R-:W-:Y:S02]  /*5810*/  IMAD R31, R3, R28, R31 ;  /* 0x0000001c031f7224 */ /* 0x000fe400078e021f */
[----:B------:R-:W-:Y:S07]  /*5820*/  IMAD R29, R5, R24, R29 ;  /* 0x00000018051d7224 */ /* 0x000fee00078e021d */
.L_x_84:
[----:B-1----:R-:W-:Y:S01]  /*5830*/  @!P1 ISETP.NE.AND P0, PT, R10, 0x1, PT ;  /* 0x000000010a00980c */ /* 0x002fe20003f05270 */
[----:B------:R-:W-:Y:S01]  /*5840*/  @!P1 IMAD.HI.U32 R0, R31, R12, RZ ;  /* 0x0000000c1f009227 */ /* 0x000fe200078e00ff */
[----:B------:R-:W-:Y:S01]  /*5850*/  @!P1 ISETP.NE.AND P2, PT, R9, 0x1, PT ;  /* 0x000000010900980c */ /* 0x000fe20003f45270 */
[----:B------:R-:W-:Y:S01]  /*5860*/  ULOP3.LUT UP0, URZ, UR52, 0x3f0, URZ, 0xc0, !UPT ;  /* 0x000003f034ff7892 */ /* 0x000fe2000f80c0ff */
[----:B------:R-:W-:Y:S01]  /*5870*/  R2UR UR5, R21 ;  /* 0x00000000150572ca */ /* 0x000fe200000e0000 */
[----:B------:R-:W-:Y:S01]  /*5880*/  @!P1 IMAD.HI.U32 R3, R29, R11, RZ ;  /* 0x0000000b1d039227 */ /* 0x000fe200078e00ff */
[----:B------:R-:W-:Y:S02]  /*5890*/  @!P1 SHF.R.U32.HI R0, RZ, R13, R0 ;  /* 0x0000000dff009219 */ /* 0x000fe40000011600 */
[----:B------:R-:W-:Y:S01]  /*58a0*/  R2UR UR4, R20 ;  /* 0x00000000140472ca */ /* 0x000fe200000e0000 */
[----:B------:R-:W-:Y:S01]  /*58b0*/  VIADD R82, R82, 0x1 ;  /* 0x0000000152527836 */ /* 0x000fe20000000000 */
[----:B------:R-:W-:Y:S02]  /*58c0*/  @!P1 SHF.R.U32.HI R2, RZ, R14, R3 ;  /* 0x0000000eff029219 */ /* 0x000fe40000011603 */
[----:B------:R-:W-:Y:S02]  /*58d0*/  @!P1 SEL R3, R31, R0, !P2 ;  /* 0x000000001f039207 */ /* 0x000fe40005000000 */
[----:B------:R-:W-:Y:S02]  /*58e0*/  @!P1 SEL R2, R29, R2, !P0 ;  /* 0x000000021d029207 */ /* 0x000fe40004000000 */
[----:B------:R-:W-:Y:S01]  /*58f0*/  @P4 SHF.R.U32.HI R74, RZ, 0x10, R17 ;  /* 0x00000010ff4a4819 */ /* 0x000fe20000011611 */
[----:B------:R-:W-:Y:S02]  /*5900*/  USHF.L.U32 UR46, UR5, 0x6, URZ ;  /* 0x00000006052e7899 */ /* 0x000fe400080006ff */
[----:B------:R-:W-:Y:S02]  /*5910*/  @!P1 IMAD.IADD R0, R2, 0x1, -R3 ;  /* 0x0000000102009824 */ /* 0x000fe400078e0a03 */
[----:B------:R-:W-:Y:S01]  /*5920*/  @!P1 IMAD.IADD R2, R3, 0x1, -R2 ;  /* 0x0000000103029824 */ /* 0x000fe200078e0a02 */
[----:B------:R-:W-:Y:S01]  /*5930*/  USHF.L.U32 UR45, UR4, 0x6, URZ ;  /* 0x00000006042d7899 */ /* 0x000fe200080006ff */
[----:B------:R-:W-:Y:S02]  /*5940*/  @!P1 IMAD R31, R0, R9, R31 ;  /* 0x00000009001f9224 */ /* 0x000fe400078e021f */
[----:B------:R-:W-:Y:S01]  /*5950*/  @!P1 IMAD R29, R2, R10, R29 ;  /* 0x0000000a021d9224 */ /* 0x000fe200078e021d */
[----:B------:R-:W-:Y:S08]  /*5960*/  BRA.U !UP0, `(.L_x_85) ;  /* 0x00000001087c7547 */ /* 0x000ff0000b800000 */
[----:B------:R-:W1:Y:S01]  /*5970*/  LDCU.64 UR8, c[0x4][0x80] ;  /* 0x01001000ff0877ac */ /* 0x000e620008000a00 */
[----:B------:R-:W-:Y:S01]  /*5980*/  MOV R2, 0x0 ;  /* 0x0000000000027802 */ /* 0x000fe20000000f00 */
[----:B------:R-:W-:Y:S02]  /*5990*/  HFMA2 R12, -RZ, RZ, 0, 5.9604644775390625e-08 ;  /* 0x00000001ff0c7431 */ /* 0x000fe400000001ff */
[----:B------:R-:W-:Y:S01]  /*59a0*/  IMAD.MOV.U32 R8, RZ, RZ, 0x70 ;  /* 0x00000070ff087424 */ /* 0x000fe200078e00ff */
[----:B------:R2:W3:Y:S01]  /*59b0*/  LDC.64 R14, c[0x4][R2] ;  /* 0x01000000020e7b82 */ /* 0x0004e20000000a00 */
[----:B------:R-:W4:Y:S01]  /*59c0*/  LDCU.64 UR6, c[0x4][0x88] ;  /* 0x01001100ff0677ac */ /* 0x000f220008000a00 */
[----:B------:R-:W-:Y:S01]  /*59d0*/  IMAD.MOV.U32 R13, RZ, RZ, RZ ;  /* 0x000000ffff0d7224 */ /* 0x000fe200078e00ff */
[----:B------:R-:W2:Y:S01]  /*59e0*/  LDCU.64 UR4, c[0x4][0x8] ;  /* 0x01000100ff0477ac */ /* 0x000ea20008000a00 */
[----:B-1----:R-:W-:Y:S01]  /*59f0*/  MOV R5, UR9 ;  /* 0x0000000900057c02 */ /* 0x002fe20008000f00 */
[----:B------:R-:W-:Y:S01]  /*5a00*/  IMAD.U32 R4, RZ, RZ, UR8 ;  /* 0x00000008ff047e24 */ /* 0x000fe2000f8e00ff */
[----:B----4-:R-:W-:Y:S01]  /*5a10*/  MOV R7, UR7 ;  /* 0x0000000700077c02 */ /* 0x010fe20008000f00 */
[----:B------:R-:W-:Y:S01]  /*5a20*/  IMAD.U32 R6, RZ, RZ, UR6 ;  /* 0x00000006ff067e24 */ /* 0x000fe2000f8e00ff */
[----:B--2---:R-:W-:Y:S01]  /*5a30*/  MOV R11, UR5 ;  /* 0x00000005000b7c02 */ /* 0x004fe20008000f00 */
[----:B------:R-:W-:Y:S02]  /*5a40*/  IMAD.U32 R10, RZ, RZ, UR4 ;  /* 0x00000004ff0a7e24 */ /* 0x000fe4000f8e00ff */
[----:B------:R-:W-:Y:S07]  /*5a50*/  LEPC R20, `(.L_x_86) ;  /* 0x000000001014794e */ /* 0x000fee0000000000 */
[----:B---3-5:R-:W-:Y:S05]  /*5a60*/  CALL.ABS.NOINC R14 ;  /* 0x000000000e007343 */ /* 0x028fea0003c00000 */
.L_x_86:
[----:B------:R-:W1:Y:S01]  /*5a70*/  LDCU.64 UR8, c[0x4][0x80] ;  /* 0x01001000ff0877ac */ /* 0x000e620008000a00 */
[----:B------:R-:W2:Y:S01]  /*5a80*/  LDC.64 R2, c[0x4][R2] ;  /* 0x0100000002027b82 */ /* 0x000ea20000000a00 */
[----:B------:R-:W-:Y:S02]  /*5a90*/  HFMA2 R12, -RZ, RZ, 0, 5.9604644775390625e-08 ;  /* 0x00000001ff0c7431 */ /* 0x000fe400000001ff */
[----:B------:R-:W-:Y:S02]  /*5aa0*/  IMAD.MOV.U32 R8, RZ, RZ, 0x70 ;  /* 0x00000070ff087424 */ /* 0x000fe400078e00ff */
[----:B------:R-:W-:Y:S01]  /*5ab0*/  IMAD.MOV.U32 R13, RZ, RZ, RZ ;  /* 0x000000ffff0d7224 */ /* 0x000fe200078e00ff */
[----:B------:R-:W3:Y:S01]  /*5ac0*/  LDCU.64 UR6, c[0x4][0x88] ;  /* 0x01001100ff0677ac */ /* 0x000ee20008000a00 */
[----:B------:R-:W4:Y:S01]  /*5ad0*/  LDCU.64 UR4, c[0x4][0x8] ;  /* 0x01000100ff0477ac */ /* 0x000f220008000a00 */
[----:B-1----:R-:W-:Y:S02]  /*5ae0*/  MOV R4, UR8 ;  /* 0x0000000800047c02 */ /* 0x002fe40008000f00 */
[----:B------:R-:W-:Y:S02]  /*5af0*/  MOV R5, UR9 ;  /* 0x0000000900057c02 */ /* 0x000fe40008000f00 */
[----:B---3--:R-:W-:Y:S01]  /*5b00*/  MOV R7, UR7 ;  /* 0x0000000700077c02 */ /* 0x008fe20008000f00 */
[----:B------:R-:W-:Y:S01]  /*5b10*/  IMAD.U32 R6, RZ, RZ, UR6 ;  /* 0x00000006ff067e24 */ /* 0x000fe2000f8e00ff */
[----:B----4-:R-:W-:Y:S01]  /*5b20*/  MOV R11, UR5 ;  /* 0x00000005000b7c02 */ /* 0x010fe20008000f00 */
[----:B------:R-:W-:Y:S02]  /*5b30*/  IMAD.U32 R10, RZ, RZ, UR4 ;  /* 0x00000004ff0a7e24 */ /* 0x000fe4000f8e00ff */
[----:B------:R-:W-:Y:S07]  /*5b40*/  LEPC R20, `(.L_x_85) ;  /* 0x000000001014794e */ /* 0x000fee0000000000 */
[----:B--2---:R-:W-:Y:S05]  /*5b50*/  CALL.ABS.NOINC R2 ;  /* 0x0000000002007343 */ /* 0x004fea0003c00000 */
.L_x_85:
[----:B------:R-:W-:Y:S01]  /*5b60*/  ISETP.NE.U32.AND P4, PT, R62, RZ, PT ;  /* 0x000000ff3e00720c */ /* 0x000fe20003f85070 */
[----:B------:R-:W-:Y:S01]  /*5b70*/  UISETP.NE.AND UP2, UPT, UR43, URZ, UPT ;  /* 0x000000ff2b00728c */ /* 0x000fe2000bf45270 */
[----:B------:R-:W-:Y:S01]  /*5b80*/  ISETP.NE.U32.AND P2, PT, RZ, UR48, PT ;  /* 0x00000030ff007c0c */ /* 0x000fe2000bf45070 */
[----:B------:R-:W-:Y:S01]  /*5b90*/  UISETP.NE.U32.AND UP1, UPT, UR50, URZ, UPT ;  /* 0x000000ff3200728c */ /* 0x000fe2000bf25070 */
[----:B------:R-:W-:Y:S01]  /*5ba0*/  ISETP.NE.AND.EX P4, PT, R63, RZ, PT, P4 ;  /* 0x000000ff3f00720c */ /* 0x000fe20003f85340 */
[----:B------:R-:W-:Y:S01]  /*5bb0*/  UPLOP3.LUT UP0, UPT, UPT, UPT, UPT, 0x40, 0x4 ;  /* 0x000000000004789c */ /* 0x000fe20003f0e870 */
[----:B------:R-:W-:Y:S01]  /*5bc0*/  ISETP.NE.AND.EX P2, PT, RZ, UR49, PT, P2 ;  /* 0x00000031ff007c0c */ /* 0x000fe2000bf45320 */
[----:B------:R-:W-:Y:S01]  /*5bd0*/  UISETP.NE.AND.EX UP1, UPT, UR51, URZ, UPT, UP1 ;  /* 0x000000ff3300728c */ /* 0x000fe2000bf25310 */
[----:B------:R-:W-:Y:S04]  /*5be0*/  PLOP3.LUT P1, PT, PT, PT, UP2, 0x80, 0x8 ;  /* 0x000000000008781c */ /* 0x000fe80003f2f028 */
[----:B------:R-:W-:Y:S06]  /*5bf0*/  @UP2 UPLOP3.LUT UP0, UPT, UPT, UPT, UP1, 0x80, 0x8 ;  /* 0x000000000008289c */ /* 0x000fec0003f0f010 */
[----:B------:R-:W-:Y:S01]  /*5c00*/  PLOP3.LUT P0, PT, PT, PT, UP0, 0x80, 0x8 ;  /* 0x000000000008781c */ /* 0x000fe20003f0f008 */
[----:B------:R-:W-:Y:S01]  /*5c10*/  @!UPT UIADD3 URZ, UPT, UPT, URZ, URZ, URZ ;  /* 0x000000fffffff290 */ /* 0x000fe2000fffe0ff */
[----:B------:R-:W-:Y:S11]  /*5c20*/  BRA.U !UP1, `(.L_x_87) ;  /* 0x0000000109387547 */ /* 0x000ff6000b800000 */
[----:B------:R-:W-:Y:S01]  /*5c30*/  UISETP.NE.U32.AND UP0, UPT, UR48, URZ, UPT ;  /* 0x000000ff3000728c */ /* 0x000fe2000bf05070 */
[----:B------:R-:W-:Y:S02]  /*5c40*/  HFMA2 R0, -RZ, RZ, 0, 5.9604644775390625e-08 ;  /* 0x00000001ff007431 */ /* 0x000fe400000001ff */
[----:B------:R-:W-:Y:S01]  /*5c50*/  IMAD.MOV.U32 R67, RZ, RZ, 0x1 ;  /* 0x00000001ff437424 */ /* 0x000fe200078e00ff */
[----:B------:R-:W-:Y:S06]  /*5c60*/  UISETP.NE.AND.EX UP0, UPT, UR49, URZ, UPT, UP0 ;  /* 0x000000ff3100728c */ /* 0x000fec000bf05300 */
[----:B------:R-:W-:Y:S05]  /*5c70*/  PLOP3.LUT P3, PT, PT, PT, UP0, 0x80, 0x8 ;  /* 0x000000000008781c */ /* 0x000fea0003f6f008 */
[----:B------:R-:W1:Y:S01]  /*5c80*/  @UP0 LDCU.64 UR4, c[0x0][0x888] ;  /* 0x00011100ff0407ac */ /* 0x000e620008000a00 */
[----:B------:R-:W-:Y:S07]  /*5c90*/  @UP0 UIMAD UR6, UR60, UR50, URZ ;  /* 0x000000323c0602a4 */ /* 0x000fee000f8e02ff */
[----:B------:R-:W-:Y:S01]  /*5ca0*/  @!P3 PRMT R67, R0, 0x7610, R67 ;  /* 0x000076100043b816 */ /* 0x000fe20000000043 */
[----:B-1----:R-:W-:Y:S06]  /*5cb0*/  @UP0 UIMAD.WIDE UR4, UR6, 0x4, UR4 ;  /* 0x00000004060408a5 */ /* 0x002fec000f8e0204 */
[----:B------:R-:W-:Y:S01]  /*5cc0*/  IMAD.U32 R2, RZ, RZ, UR4 ;  /* 0x00000004ff027e24 */ /* 0x000fe2000f8e00ff */
[----:B------:R-:W-:Y:S04]  /*5cd0*/  MOV R3, UR5 ;  /* 0x0000000500037c02 */ /* 0x000fe80008000f00 */
[----:B------:R-:W1:Y:S01]  /*5ce0*/  @!UP0 LDCU UR4, c[0x0][0x880] ;  /* 0x00011000ff0487ac */ /* 0x000e620008000800 */
[----:B-----5:R2:W5:Y:S02]  /*5cf0*/  @P3 LDG.E R35, desc[UR56][R2.64] ;  /* 0x0000003802233981 */ /* 0x020564000c1e1900 */
[----:B-12---:R-:W-:Y:S02]  /*5d00*/  @!P3 IMAD.U32 R35, RZ, RZ, UR4 ;  /* 0x00000004ff23be24 */ /* 0x006fe4000f8e00ff */
.L_x_87:
[----:B------:R-:W-:Y:S05]  /*5d10*/  @!P4 BRA `(.L_x_88) ;  /* 0x000000000020c947 */ /* 0x000fea0003800000 */
[----:B------:R-:W-:Y:S04]  /*5d20*/  ISETP.NE.U32.AND P3, PT, R60, RZ, PT ;  /* 0x000000ff3c00720c */ /* 0x000fe80003f65070 */
[----:B------:R-:W-:Y:S11]  /*5d30*/  ISETP.NE.AND.EX P3, PT, R61, RZ, PT, P3 ;  /* 0x000000ff3d00720c */ /* 0x000ff60003f65330 */
[----:B------:R-:W-:Y:S02]  /*5d40*/  @!UPT UIADD3 URZ, UPT, UPT, URZ, URZ, URZ ;  /* 0x000000fffffff290 */ /* 0x000fe4000fffe0ff */
[----:B------:R-:W1:Y:S01]  /*5d50*/  @P3 LDC.64 R2, c[0x0][0x8a8] ;  /* 0x00022a00ff023b82 */ /* 0x000e620000000a00 */
[----:B------:R-:W-:Y:S04]  /*5d60*/  @P3 IMAD R0, R62, UR60, RZ ;  /* 0x0000003c3e003c24 */ /* 0x000fe8000f8e02ff */
[----:B-1----:R-:W-:Y:S05]  /*5d70*/  @P3 IMAD.WIDE R2, R0, 0x4, R2 ;  /* 0x0000000400023825 */ /* 0x002fea00078e0202 */
[----:B-----5:R1:W5:Y:S02]  /*5d80*/  @P3 LDG.E R33, desc[UR56][R2.64] ;  /* 0x0000003802213981 */ /* 0x020364000c1e1900 */
[----:B-1----:R-:W2:Y:S02]  /*5d90*/  @!P3 LDC R33, c[0x0][0x8a0] ;  /* 0x00022800ff21bb82 */ /* 0x002ea40000000800 */
.L_x_88:
[----:B-----5:R-:W-:Y:S01]  /*5da0*/  FSETP.NEU.AND P3, PT, R35, RZ, PT ;  /* 0x000000ff2300720b */ /* 0x020fe20003f6d000 */
[----:B------:R-:W-:Y:S01]  /*5db0*/  ULOP3.LUT UR4, UR42, 0x1, URZ, 0x3c, !UPT ;  /* 0x000000012a047892 */ /* 0x000fe2000f8e3cff */
[----:B------:R-:W-:Y:S01]  /*5dc0*/  SEL R9, RZ, 0xffffffff, P2 ;  /* 0xffffffffff097807 */ /* 0x000fe20001000000 */
[----:B------:R-:W-:Y:S01]  /*5dd0*/  BSSY B1, `(.L_x_89) ;  /* 0x000004d000017945 */ /* 0x000fe20003800000 */
[----:B------:R-:W-:Y:S01]  /*5de0*/  @P1 LOP3.LUT P2, RZ, R67, 0xff, RZ, 0xc0, !PT ;  /* 0x000000ff43ff1812 */ /* 0x000fe2000784c0ff */
[----:B------:R-:W-:Y:S01]  /*5df0*/  IMAD.MOV.U32 R87, RZ, RZ, 0x1 ;  /* 0x00000001ff577424 */ /* 0x000fe200078e00ff */
[----:B------:R-:W-:Y:S01]  /*5e00*/  @P1 SEL R2, RZ, 0xffffffff, P3 ;  /* 0xffffffffff021807 */ /* 0x000fe20001800000 */
[----:B------:R-:W-:Y:S01]  /*5e10*/  IMAD.U32 R42, RZ, RZ, UR4 ;  /* 0x00000004ff2a7e24 */ /* 0x000fe2000f8e00ff */
[----:B------:R-:W-:Y:S01]  /*5e20*/  LEA R84, R30, UR36, 0x3 ;  /* 0x000000241e547c11 */ /* 0x000fe2000f8e18ff */
[----:B------:R-:W-:Y:S01]  /*5e30*/  IMAD.U32 R43, RZ, RZ, UR37 ;  /* 0x00000025ff2b7e24 */ /* 0x000fe2000f8e00ff */
[----:B------:R-:W-:Y:S02]  /*5e40*/  @P0 SEL R2, R9, R2, !P2 ;  /* 0x0000000209020207 */ /* 0x000fe40005000000 */
[----:B------:R-:W-:Y:S02]  /*5e50*/  CS2R R46, SRZ ;  /* 0x00000000002e7805 */ /* 0x000fe4000001ff00 */
[----:B------:R-:W-:Y:S02]  /*5e60*/  SHF.L.U32 R7, R76, 0x1f, RZ ;  /* 0x0000001f4c077819 */ /* 0x000fe400000006ff */
[----:B------:R-:W-:Y:S02]  /*5e70*/  CS2R R44, SRZ ;  /* 0x00000000002c7805 */ /* 0x000fe4000001ff00 */
[----:B------:R-:W-:Y:S02]  /*5e80*/  @P1 LOP3.LUT R2, R2, 0x1, RZ, 0xc0, !PT ;  /* 0x0000000102021812 */ /* 0x000fe400078ec0ff */
[----:B------:R-:W-:Y:S02]  /*5e90*/  CS2R R50, SRZ ;  /* 0x0000000000327805 */ /* 0x000fe4000001ff00 */
[----:B------:R-:W-:Y:S02]  /*5ea0*/  PLOP3.LUT P2, PT, PT, PT, UP1, 0x80, 0x8 ;  /* 0x000000000008781c */ /* 0x000fe40003f4f018 */
[----:B------:R-:W-:Y:S02]  /*5eb0*/  CS2R R48, SRZ ;  /* 0x0000000000307805 */ /* 0x000fe4000001ff00 */
[----:B------:R-:W-:Y:S01]  /*5ec0*/  ISETP.NE.U32.OR P5, PT, R2, 0x1, !P1 ;  /* 0x000000010200780c */ /* 0x000fe20004fa5470 */
[----:B------:R-:W-:Y:S01]  /*5ed0*/  IMAD.U32 R2, RZ, RZ, UR37 ;  /* 0x00000025ff027e24 */ /* 0x000fe2000f8e00ff */
[----:B------:R-:W-:Y:S02]  /*5ee0*/  LEA.HI R5, R30, R30, RZ, 0x1 ;  /* 0x0000001e1e057211 */ /* 0x000fe400078f08ff */
[----:B------:R-:W-:Y:S02]  /*5ef0*/  CS2R R54, SRZ ;  /* 0x0000000000367805 */ /* 0x000fe4000001ff00 */
[----:B------:R-:W-:Y:S02]  /*5f00*/  LOP3.LUT P4, R81, R67, 0xff, RZ, 0xc0, !PT ;  /* 0x000000ff43517812 */ /* 0x000fe4000788c0ff */
[----:B------:R-:W-:Y:S02]  /*5f10*/  CS2R R52, SRZ ;  /* 0x0000000000347805 */ /* 0x000fe4000001ff00 */
[----:B------:R-:W-:Y:S01]  /*5f20*/  LEA R0, R2, UR36, 0x3 ;  /* 0x0000002402007c11 */ /* 0x000fe2000f8e18ff */
[C---:B------:R-:W-:Y:S01]  /*5f30*/  IMAD.SHL.U32 R3, R5.reuse, 0x20, RZ ;  /* 0x0000002005037824 */ /* 0x040fe200078e00ff */
[----:B------:R-:W-:Y:S02]  /*5f40*/  SEL R2, RZ, 0xffffffff, P3 ;  /* 0xffffffffff027807 */ /* 0x000fe40001800000 */
[----:B------:R-:W-:Y:S02]  /*5f50*/  CS2R R58, SRZ ;  /* 0x00000000003a7805 */ /* 0x000fe4000001ff00 */
[----:B------:R-:W-:Y:S02]  /*5f60*/  LOP3.LUT R5, R5, 0xffe, RZ, 0xc0, !PT ;  /* 0x00000ffe05057812 */ /* 0x000fe400078ec0ff */
[----:B------:R-:W-:Y:S02]  /*5f70*/  CS2R R56, SRZ ;  /* 0x0000000000387805 */ /* 0x000fe4000001ff00 */
[----:B------:R-:W-:Y:S02]  /*5f80*/  @P2 SEL R2, R9, R2, !P4 ;  /* 0x0000000209022207 */ /* 0x000fe40006000000 */
[----:B------:R-:W-:Y:S01]  /*5f90*/  @P5 SHF.L.U32 R11, R42, 0x1f, RZ ;  /* 0x0000001f2a0b5819 */ /* 0x000fe200000006ff */
[----:B------:R-:W-:Y:S01]  /*5fa0*/  IMAD.IADD R34, R30, 0x1, -R5 ;  /* 0x000000011e227824 */ /* 0x000fe200078e0a05 */
[----:B------:R-:W-:Y:S02]  /*5fb0*/  LOP3.LUT R3, R3, 0xffffffc0, RZ, 0xc0, !PT ;  /* 0xffffffc003037812 */ /* 0x000fe400078ec0ff */
[----:B------:R-:W1:Y:S01]  /*5fc0*/  @P5 SYNCS.PHASECHK.TRANS64.TRYWAIT P1, [R0+URZ+0x30], R11 ;  /* 0x0000300b000055a7 */ /* 0x000e6200080211ff */
[----:B------:R-:W-:Y:S02]  /*5fd0*/  LOP3.LUT R2, R2, 0x1, RZ, 0xc0, !PT ;  /* 0x0000000102027812 */ /* 0x000fe400078ec0ff */
[----:B------:R-:W-:Y:S01]  /*5fe0*/  IMAD.IADD R3, R32, 0x1, R3 ;  /* 0x0000000120037824 */ /* 0x000fe200078e0203 */
[----:B------:R-:W-:Y:S02]  /*5ff0*/  P2R R83, PR, RZ, 0x20 ;  /* 0x00000020ff537803 */ /* 0x000fe40000000000 */
[----:B------:R-:W-:Y:S01]  /*6000*/  ISETP.NE.U32.AND P2, PT, R2, 0x1, PT ;  /* 0x000000010200780c */ /* 0x000fe20003f45070 */
[----:B------:R-:W-:Y:S03]  /*6010*/  IMAD R34, R34, 0x100000, R3 ;  /* 0x0010000022227824 */ /* 0x000fe600078e0203 */
[----:B------:R-:W-:Y:S01]  /*6020*/  P2R R88, PR, RZ, 0x4 ;  /* 0x00000004ff587803 */ /* 0x000fe20000000000 */
[----:B------:R3:W4:Y:S01]  /*6030*/  SYNCS.PHASECHK.TRANS64.TRYWAIT P0, [R84+URZ+0x90], R7 ;  /* 0x00009007540075a7 */ /* 0x00072200080011ff */
[----:B-1----:R-:W-:Y:S01]  /*6040*/  @P5 SEL R87, RZ, 0x1, !P1 ;  /* 0x00000001ff575807 */ /* 0x002fe20004800000 */
[----:B---3--:R-:W-:Y:S06]  /*6050*/  @!P5 BRA `(.L_x_90) ;  /* 0x000000000090d947 */ /* 0x008fec0003800000 */
[----:B------:R-:W-:Y:S01]  /*6060*/  HFMA2 R55, -RZ, RZ, 0, 0 ;  /* 0x00000000ff377431 */ /* 0x000fe200000001ff */
[----:B------:R-:W-:Y:S01]  /*6070*/  ISETP.NE.AND P1, PT, R87, RZ, PT ;  /* 0x000000ff5700720c */ /* 0x000fe20003f25270 */
[----:B------:R-:W-:Y:S01]  /*6080*/  IMAD.U32 R3, RZ, RZ, UR37 ;  /* 0x00000025ff037e24 */ /* 0x000fe2000f8e00ff */
[----:B------:R-:W-:Y:S11]  /*6090*/  BSSY B0, `(.L_x_91) ;  /* 0x0000005000007945 */ /* 0x000ff60003800000 */
[----:B------:R-:W-:Y:S05]  /*60a0*/  @P1 BRA `(.L_x_92) ;  /* 0x00000000000c1947 */ /* 0x000fea0003800000 */
[----:B------:R-:W-:Y:S04]  /*60b0*/  SHF.L.U32 R5, R42, 0x1f, RZ ;  /* 0x0000001f2a057819 */ /* 0x000fe800000006ff */
[----:B------:R-:W1:Y:S02]  /*60c0*/  SYNCS.PHASECHK.TRANS64.TRYWAIT P1, [R0+URZ+0x30], R5 ;  /* 0x00003005000075a7 */ /* 0x000e6400080211ff */
[----:B-1----:R-:W-:Y:S05]  /*60d0*/  @!P1 BRA `(.L_x_93) ;  /* 0x0000002000209947 */ /* 0x002fea0003800000 */
.L_x_92:
[----:B------:R-:W-:Y:S05]  /*60e0*/  BSYNC B0 ;  /* 0x0000000000007941 */ /* 0x000fea0003800000 */
.L_x_91:
[----:B------:R-:W-:Y:S01]  /*60f0*/  ISETP.NE.AND P1, PT, R88, RZ, PT ;  /* 0x000000ff5800720c */ /* 0x000fe20003f25270 */
[----:B------:R-:W-:Y:S01]  /*6100*/  IMAD.MOV.U32 R54, RZ, RZ, RZ ;  /* 0x000000ffff367224 */ /* 0x000fe200078e00ff */
[----:B------:R-:W-:Y:S02]  /*6110*/  CS2R R52, SRZ ;  /* 0x0000000000347805 */ /* 0x000fe4000001ff00 */
[----:B------:R-:W-:Y:S02]  /*6120*/  CS2R R58, SRZ ;  /* 0x00000000003a7805 */ /* 0x000fe4000001ff00 */
[----:B------:R-:W-:Y:S02]  /*6130*/  CS2R R56, SRZ ;  /* 0x0000000000387805 */ /* 0x000fe4000001ff00 */
[----:B------:R-:W-:Y:S02]  /*6140*/  CS2R R50, SRZ ;  /* 0x0000000000327805 */ /* 0x000fe4000001ff00 */
[----:B------:R-:W-:Y:S02]  /*6150*/  CS2R R48, SRZ ;  /* 0x0000000000307805 */ /* 0x000fe4000001ff00 */
[----:B------:R-:W-:Y:S02]  /*6160*/  CS2R R46, SRZ ;  /* 0x00000000002e7805 */ /* 0x000fe4000001ff00 */
[----:B------:R-:W-:Y:S01]  /*6170*/  CS2R R44, SRZ ;  /* 0x00000000002c7805 */ /* 0x000fe2000001ff00 */
[----:B------:R-:W-:Y:S01]  /*6180*/  @P1 IMAD R4, R3, 0x800, R72 ;  /* 0x0000080003041824 */ /* 0x000fe200078e0248 */
[----:B------:R-:W-:Y:S05]  /*6190*/  @P1 WARPSYNC.ALL ;  /* 0x0000000000001948 */ /* 0x000fea0003800000 */
[----:B------:R-:W-:Y:S01]  /*61a0*/  @P1 LEA R4, R4, UR36, 0x2 ;  /* 0x0000002404041c11 */ /* 0x000fe2000f8e10ff */
[----:B------:R-:W-:Y:S04]  /*61b0*/  UIADD3 UR4, UPT, UPT, UR37, 0x1, URZ ;  /* 0x0000000125047890 */ /* 0x000fe8000fffe0ff */
[----:B------:R3:W2:Y:S01]  /*61c0*/  @P1 LDSM.16.M88.4 R56, [R4+0x400] ;  /* 0x000400000438183b */ /* 0x0006a20000000200 */
[----:B-1----:R-:W-:Y:S01]  /*61d0*/  @P1 VIADD R0, R4, 0x400 ;  /* 0x0000040004001836 */ /* 0x002fe20000000000 */
[----:B------:R-:W-:Y:S01]  /*61e0*/  UISETP.NE.AND UP0, UPT, UR4, 0x3, UPT ;  /* 0x000000030400788c */ /* 0x000fe2000bf05270 */
[C---:B------:R-:W-:Y:S02]  /*61f0*/  @P1 IMAD R2, R78.reuse, 0x4, R4 ;  /* 0x000000044e021824 */ /* 0x040fe400078e0204 */
[C---:B------:R-:W-:Y:S01]  /*6200*/  @P1 IMAD R5, R77.reuse, 0x4, R0 ;  /* 0x000000044d051824 */ /* 0x040fe200078e0200 */
[----:B------:R-:W-:Y:S01]  /*6210*/  USEL UR5, URZ, 0x1, UP0 ;  /* 0x00000001ff057887 */ /* 0x000fe20008000000 */
[----:B------:R-:W-:Y:S01]  /*6220*/  @P1 IMAD R0, R77, 0x4, R4 ;  /* 0x000000044d001824 */ /* 0x000fe200078e0204 */
[----:B------:R3:W1:Y:S01]  /*6230*/  @P1 LDSM.16.M88.4 R52, [R2+0x400] ;  /* 0x000400000234183b */ /* 0x0006620000000200 */
[----:B------:R-:W-:Y:S01]  /*6240*/  @P1 IMAD R3, R78, 0x4, R5 ;  /* 0x000000044e031824 */ /* 0x000fe200078e0205 */
[----:B------:R-:W-:Y:S02]  /*6250*/  USEL UR4, UR4, URZ, UP0 ;  /* 0x000000ff04047287 */ /* 0x000fe40008000000 */
[----:B------:R3:W1:Y:S01]  /*6260*/  @P1 LDSM.16.M88.4 R48, [R0+0x400] ;  /* 0x000400000030183b */ /* 0x0006620000000200 */
[----:B------:R-:W-:Y:S03]  /*6270*/  LOP3.LUT R42, R42, UR5, RZ, 0x3c, !PT ;  /* 0x000000052a2a7c12 */ /* 0x000fe6000f8e3cff */
[----:B------:R3:W1:Y:S01]  /*6280*/  @P1 LDSM.16.M88.4 R44, [R3] ;  /* 0x00000000032c183b */ /* 0x0006620000000200 */
[----:B------:R-:W-:Y:S03]  /*6290*/  IMAD.U32 R43, RZ, RZ, UR4 ;  /* 0x00000004ff2b7e24 */ /* 0x000fe6000f8e00ff */
.L_x_90:
[----:B------:R-:W-:Y:S05]  /*62a0*/  BSYNC B1 ;  /* 0x0000000000017941 */ /* 0x000fea0003800000 */
.L_x_89:
[----:B---3--:R-:W-:Y:S04]  /*62b0*/  SHF.R.U32.HI R0, RZ, 0x15, R34 ;  /* 0x00000015ff007819 */ /* 0x008fe80000011622 */
[----:B------:R-:W-:Y:S01]  /*62c0*/  LOP3.LUT P1, RZ, R0, 0x3, R73, 0x48, !PT ;  /* 0x0000000300ff7812 */ /* 0x000fe20007824849 */
[----:B------:R-:W-:Y:S01]  /*62d0*/  @!UPT UIADD3 URZ, UPT, UPT, URZ, URZ, URZ ;  /* 0x000000fffffff290 */ /* 0x000fe2000fffe0ff */
[----:B----4-:R-:W-:Y:S11]  /*62e0*/  @P0 BRA `(.L_x_94) ;  /* 0x0000000000080947 */ /* 0x010ff60003800000 */
[----:B------:R-:W3:Y:S02]  /*62f0*/  SYNCS.PHASECHK.TRANS64.TRYWAIT P0, [R84+URZ+0x90], R7 ;  /* 0x00009007540075a7 */ /* 0x000ee400080011ff */
[----:B---3--:R-:W-:Y:S05]  /*6300*/  @!P0 BRA `(.L_x_95) ;  /* 0x0000001c00a88947 */ /* 0x008fea0003800000 */
.L_x_94:
[----:B------:R-:W-:Y:S05]  /*6310*/  @!P1 BRA `(.L_x_96) ;  /* 0x0000000000409947 */ /* 0x000fea0003800000 */
[----:B------:R-:W4:Y:S01]  /*6320*/  LDCU.64 UR8, c[0x4][0x70] ;  /* 0x01000e00ff0877ac */ /* 0x000f220008000a00 */
[----:B------:R-:W-:Y:S01]  /*6330*/  MOV R3, 0x0 ;  /* 0x0000000000037802 */ /* 0x000fe20000000f00 */
[----:B------:R-:W-:Y:S02]  /*6340*/  HFMA2 R12, -RZ, RZ, 0, 5.9604644775390625e-08 ;  /* 0x00000001ff0c7431 */ /* 0x000fe400000001ff */
[----:B------:R-:W-:Y:S02]  /*6350*/  IMAD.MOV.U32 R8, RZ, RZ, 0x192 ;  /* 0x00000192ff087424 */ /* 0x000fe400078e00ff */
[----:B------:R-:W-:Y:S01]  /*6360*/  IMAD.MOV.U32 R13, RZ, RZ, RZ ;  /* 0x000000ffff0d7224 */ /* 0x000fe200078e00ff */
[----:B------:R-:W3:Y:S01]  /*6370*/  LDCU.64 UR6, c[0x4][0x78] ;  /* 0x01000f00ff0677ac */ /* 0x000ee20008000a00 */
[----:B------:R-:W1:Y:S01]  /*6380*/  LDC.64 R2, c[0x4][R3] ;  /* 0x0100000003027b82 */ /* 0x000e620000000a00 */
[----:B------:R-:W5:Y:S01]  /*6390*/  LDCU.64 UR4, c[0x4][0x10] ;  /* 0x01000200ff0477ac */ /* 0x000f620008000a00 */
[----:B----4-:R-:W-:Y:S01]  /*63a0*/  MOV R5, UR9 ;  /* 0x0000000900057c02 */ /* 0x010fe20008000f00 */
[----:B------:R-:W-:Y:S01]  /*63b0*/  IMAD.U32 R4, RZ, RZ, UR8 ;  /* 0x00000008ff047e24 */ /* 0x000fe2000f8e00ff */
[----:B---3--:R-:W-:Y:S01]  /*63c0*/  MOV R7, UR7 ;  /* 0x0000000700077c02 */ /* 0x008fe20008000f00 */
[----:B------:R-:W-:Y:S01]  /*63d0*/  IMAD.U32 R6, RZ, RZ, UR6 ;  /* 0x00000006ff067e24 */ /* 0x000fe2000f8e00ff */
[----:B-----5:R-:W-:Y:S01]  /*63e0*/  MOV R11, UR5 ;  /* 0x00000005000b7c02 */ /* 0x020fe20008000f00 */
[----:B------:R-:W-:Y:S02]  /*63f0*/  IMAD.U32 R10, RZ, RZ, UR4 ;  /* 0x00000004ff0a7e24 */ /* 0x000fe4000f8e00ff */
[----:B------:R-:W-:Y:S07]  /*6400*/  LEPC R20, `(.L_x_96) ;  /* 0x000000001014794e */ /* 0x000fee0000000000 */
[----:B-12---:R-:W-:Y:S05]  /*6410*/  CALL.ABS.NOINC R2 ;  /* 0x0000000002007343 */ /* 0x006fea0003c00000 */
.L_x_96:
[----:B--2---:R-:W-:Y:S01]  /*6420*/  LOP3.LUT R20, R56, 0xffffe000, RZ, 0xc0, !PT ;  /* 0xffffe00038147812 */ /* 0x004fe200078ec0ff */
[----:B------:R-:W-:Y:S05]  /*6430*/  WARPSYNC.ALL ;  /* 0x0000000000007948 */ /* 0x000fea0003800000 */
[----:B------:R-:W-:Y:S01]  /*6440*/  R2UR UR4, R34 ;  /* 0x00000000220472ca */ /* 0x000fe200000e0000 */
[----:B------:R-:W-:Y:S01]  /*6450*/  IMAD.SHL.U32 R86, R78, 0x4, RZ ;  /* 0x000000044e567824 */ /* 0x000fe200078e00ff */
[----:B------:R-:W-:Y:S01]  /*6460*/  LOP3.LUT R21, R57, 0xffffe000, RZ, 0xc0, !PT ;  /* 0xffffe00039157812 */ /* 0x000fe200078ec0ff */
[----:B------:R-:W-:Y:S01]  /*6470*/  IMAD.U32 R85, RZ, RZ, UR37 ;  /* 0x00000025ff557e24 */ /* 0x000fe2000f8e00ff */
[----:B------:R-:W-:Y:S01]  /*6480*/  LOP3.LUT R40, R58, 0xffffe000, RZ, 0xc0, !PT ;  /* 0xffffe0003a287812 */ /* 0x000fe200078ec0ff */
[----:B------:R-:W-:Y:S01]  /*6490*/  BSSY.RECONVERGENT B0, `(.L_x_97) ;  /* 0x0000059000007945 */ /* 0x000fe20003800200 */
[----:B-1----:R-:W-:Y:S01]  /*64a0*/  LOP3.LUT R41, R54, 0xffffe000, RZ, 0xc0, !PT ;  /* 0xffffe00036297812 */ /* 0x002fe200078ec0ff */
[----:B------:R-:W-:Y:S01]  /*64b0*/  IMAD R89, R85, 0x800, R72 ;  /* 0x0000080055597824 */ /* 0x000fe200078e0248 */
[----:B------:R-:W-:Y:S01]  /*64c0*/  ISETP.NE.AND P0, PT, R79, RZ, PT ;  /* 0x000000ff4f00720c */ /* 0x000fe20003f05270 */
[----:B------:R-:W-:Y:S03]  /*64d0*/  IMAD.SHL.U32 R85, R77, 0x4, RZ ;  /* 0x000000044d557824 */ /* 0x000fe600078e00ff */
[----:B------:R-:W-:Y:S01]  /*64e0*/  LEA R89, R89, UR36, 0x2 ;  /* 0x0000002459597c11 */ /* 0x000fe2000f8e10ff */
[----:B---3--:R-:W1:Y:S03]  /*64f0*/  LDTM.16dp128bit.x8 R4, tmem[UR4] ;  /* 0x00000004000479ee */ /* 0x008e660008180000 */
[C-C-:B------:R-:W-:Y:S02]  /*6500*/  IADD3 R92, PT, PT, R86.reuse, 0x400, R89.reuse ;  /* 0x00000400565c7810 */ /* 0x140fe40007ffe059 */
[----:B------:R-:W-:Y:S05]  /*6510*/  IADD3 R91, PT, PT, R85, 0x400, R89 ;  /* 0x00000400555b7810 */ /* 0x000fea0007ffe059 */
[----:B------:R-:W-:Y:S02]  /*6520*/  IMAD.IADD R90, R86, 0x1, R91 ;  /* 0x00000001565a7824 */ /* 0x000fe400078e025b */
[C---:B-1----:R-:W-:Y:S01]  /*6530*/  FMUL R0, R33.reuse, R4 ;  /* 0x0000000421007220 */ /* 0x042fe20000400000 */
[C---:B------:R-:W-:Y:S01]  /*6540*/  FMUL R2, R33.reuse, R5 ;  /* 0x0000000521027220 */ /* 0x040fe20000400000 */
[C---:B------:R-:W-:Y:S01]  /*6550*/  FMUL R3, R33.reuse, R6 ;  /* 0x0000000621037220 */ /* 0x040fe20000400000 */
[----:B------:R-:W-:Y:S01]  /*6560*/  FMUL R7, R33, R7 ;  /* 0x0000000721077220 */ /* 0x000fe20000400000 */
[----:B------:R-:W-:Y:S01]  /*6570*/  FFMA R36, R35, R20, R0 ;  /* 0x0000001423247223 */ /* 0x000fe20000000000 */
[----:B------:R-:W-:Y:S01]  /*6580*/  LOP3.LUT R20, R59, 0xffffe000, RZ, 0xc0, !PT ;  /* 0xffffe0003b147812 */ /* 0x000fe200078ec0ff */
[C---:B------:R-:W-:Y:S01]  /*6590*/  FFMA R37, R35.reuse, R21, R2 ;  /* 0x0000001523257223 */ /* 0x040fe20000000002 */
[----:B------:R-:W-:Y:S01]  /*65a0*/  LOP3.LUT R21, R52, 0xffffe000, RZ, 0xc0, !PT ;  /* 0xffffe00034157812 */ /* 0x000fe200078ec0ff */
[----:B------:R-:W-:Y:S01]  /*65b0*/  FFMA R38, R35, R40, R3 ;  /* 0x0000002823267223 */ /* 0x000fe20000000003 */
[----:B------:R-:W-:Y:S01]  /*65c0*/  LOP3.LUT R40, R53, 0xffffe000, RZ, 0xc0, !PT ;  /* 0xffffe00035287812 */ /* 0x000fe200078ec0ff */
[----:B------:R-:W-:Y:S01]  /*65d0*/  FMUL R4, R33, R8 ;  /* 0x0000000821047220 */ /* 0x000fe20000400000 */
[----:B------:R-:W-:Y:S01]  /*65e0*/  F2FP.TF32.F32.PACK_B R36, R36 ;  /* 0x00000024ff24723e */ /* 0x000fe200024050ff */
[----:B------:R-:W-:Y:S01]  /*65f0*/  FFMA R39, R35, R20, R7 ;  /* 0x0000001423277223 */ /* 0x000fe20000000007 */
[----:B------:R-:W-:Y:S01]  /*6600*/  LOP3.LUT R20, R55, 0xffffe000, RZ, 0xc0, !PT ;  /* 0xffffe00037147812 */ /* 0x000fe200078ec0ff */
[C---:B------:R-:W-:Y:S01]  /*6610*/  FMUL R5, R33.reuse, R9 ;  /* 0x0000000921057220 */ /* 0x040fe20000400000 */
[----:B------:R-:W-:Y:S01]  /*6620*/  F2FP.TF32.F32.PACK_B R37, R37 ;  /* 0x00000025ff25723e */ /* 0x000fe200024050ff */
[C---:B------:R-:W-:Y:S01]  /*6630*/  FMUL R6, R33.reuse, R10 ;  /* 0x0000000a21067220 */ /* 0x040fe20000400000 */
[----:B------:R-:W-:Y:S01]  /*6640*/  F2FP.TF32.F32.PACK_B R38, R38 ;  /* 0x00000026ff26723e */ /* 0x000fe200024050ff */
[----:B------:R-:W-:Y:S01]  /*6650*/  FMUL R11, R33, R11 ;  /* 0x0000000b210b7220 */ /* 0x000fe20000400000 */
[----:B------:R-:W-:Y:S01]  /*6660*/  F2FP.TF32.F32.PACK_B R39, R39 ;  /* 0x00000027ff27723e */ /* 0x000fe200024050ff */
[C---:B------:R-:W-:Y:S01]  /*6670*/  FFMA R4, R35.reuse, R21, R4 ;  /* 0x0000001523047223 */ /* 0x040fe20000000004 */
[----:B------:R-:W-:Y:S01]  /*6680*/  LOP3.LUT R21, R48, 0xffffe000, RZ, 0xc0, !PT ;  /* 0xffffe00030157812 */ /* 0x000fe200078ec0ff */
[----:B------:R-:W-:Y:S01]  /*6690*/  FFMA R5, R35, R40, R5 ;  /* 0x0000002823057223 */ /* 0x000fe20000000005 */
[----:B------:R-:W-:Y:S01]  /*66a0*/  LOP3.LUT R40, R51, 0xffffe000, RZ, 0xc0, !PT ;  /* 0xffffe00033287812 */ /* 0x000fe200078ec0ff */
[----:B------:R-:W-:Y:S01]  /*66b0*/  FFMA R6, R35, R41, R6 ;  /* 0x0000002923067223 */ /* 0x000fe20000000006 */
[----:B------:R-:W-:Y:S01]  /*66c0*/  LOP3.LUT R41, R50, 0xffffe000, RZ, 0xc0, !PT ;  /* 0xffffe00032297812 */ /* 0x000fe200078ec0ff */
[----:B------:R-:W-:Y:S01]  /*66d0*/  FMUL R8, R33, R12 ;  /* 0x0000000c21087220 */ /* 0x000fe20000400000 */
[----:B------:R-:W-:Y:S01]  /*66e0*/  F2FP.TF32.F32.PACK_B R4, R4 ;  /* 0x00000004ff04723e */ /* 0x000fe200024050ff */
[----:B------:R-:W-:Y:S01]  /*66f0*/  FFMA R7, R35, R20, R11 ;  /* 0x0000001423077223 */ /* 0x000fe2000000000b */
[----:B------:R-:W-:Y:S01]  /*6700*/  LOP3.LUT R20, R49, 0xffffe000, RZ, 0xc0, !PT ;  /* 0xffffe00031147812 */ /* 0x000fe200078ec0ff */
[----:B------:R-:W-:Y:S01]  /*6710*/  FMUL R9, R33, R13 ;  /* 0x0000000d21097220 */ /* 0x000fe20000400000 */
[----:B------:R-:W-:Y:S01]  /*6720*/  F2FP.TF32.F32.PACK_B R5, R5 ;  /* 0x00000005ff05723e */ /* 0x000fe200024050ff */
[----:B------:R1:W-:Y:S01]  /*6730*/  STSM.16.M88.4 [R89+0x400], R36 ;  /* 0x0004002459007844 */ /* 0x0003e20000000200 */
[----:B------:R-:W-:Y:S01]  /*6740*/  F2FP.TF32.F32.PACK_B R6, R6 ;  /* 0x00000006ff06723e */ /* 0x000fe200024050ff */
[----:B------:R-:W-:Y:S01]  /*6750*/  FFMA R8, R35, R21, R8 ;  /* 0x0000001523087223 */ /* 0x000fe20000000008 */
[----:B------:R-:W-:Y:S01]  /*6760*/  LOP3.LUT R21, R44, 0xffffe000, RZ, 0xc0, !PT ;  /* 0xffffe0002c157812 */ /* 0x000fe200078ec0ff */
[C---:B------:R-:W-:Y:S01]  /*6770*/  FMUL R10, R33.reuse, R14 ;  /* 0x0000000e210a7220 */ /* 0x040fe20000400000 */
[C---:B------:R-:W-:Y:S01]  /*6780*/  FMUL R15, R33.reuse, R15 ;  /* 0x0000000f210f7220 */ /* 0x040fe20000400000 */
[----:B------:R-:W-:Y:S01]  /*6790*/  FMUL R12, R33, R16 ;  /* 0x00000010210c7220 */ /* 0x000fe20000400000 */
[C---:B------:R-:W-:Y:S01]  /*67a0*/  FFMA R9, R35.reuse, R20, R9 ;  /* 0x0000001423097223 */ /* 0x040fe20000000009 */
[C---:B------:R-:W-:Y:S01]  /*67b0*/  FFMA R10, R35.reuse, R41, R10 ;  /* 0x00000029230a7223 */ /* 0x040fe2000000000a */
[C---:B------:R-:W-:Y:S01]  /*67c0*/  FFMA R11, R35.reuse, R40, R15 ;  /* 0x00000028230b7223 */ /* 0x040fe2000000000f */
[----:B------:R-:W-:Y:S01]  /*67d0*/  FFMA R12, R35, R21, R12 ;  /* 0x00000015230c7223 */ /* 0x000fe2000000000c */
[----:B------:R-:W-:Y:S01]  /*67e0*/  LOP3.LUT R20, R45, 0xffffe000, RZ, 0xc0, !PT ;  /* 0xffffe0002d147812 */ /* 0x000fe200078ec0ff */
[C---:B------:R-:W-:Y:S01]  /*67f0*/  FMUL R13, R33.reuse, R17 ;  /* 0x00000011210d7220 */ /* 0x040fe20000400000 */
[----:B------:R-:W-:Y:S01]  /*6800*/  LOP3.LUT R21, R46, 0xffffe000, RZ, 0xc0, !PT ;  /* 0xffffe0002e157812 */ /* 0x000fe200078ec0ff */
[----:B------:R-:W-:Y:S01]  /*6810*/  FMUL R14, R33, R18 ;  /* 0x00000012210e7220 */ /* 0x000fe20000400000 */
[----:B------:R-:W-:Y:S01]  /*6820*/  LOP3.LUT R40, R47, 0xffffe000, RZ, 0xc0, !PT ;  /* 0xffffe0002f287812 */ /* 0x000fe200078ec0ff */
[----:B------:R-:W-:Y:S01]  /*6830*/  FMUL R19, R33, R19 ;  /* 0x0000001321137220 */ /* 0x000fe20000400000 */
[----:B------:R-:W-:Y:S01]  /*6840*/  F2FP.TF32.F32.PACK_B R7, R7 ;  /* 0x00000007ff07723e */ /* 0x000fe200024050ff */
[C---:B------:R-:W-:Y:S01]  /*6850*/  FFMA R13, R35.reuse, R20, R13 ;  /* 0x00000014230d7223 */ /* 0x040fe2000000000d */
[C---:B------:R-:W-:Y:S01]  /*6860*/  FFMA R14, R35.reuse, R21, R14 ;  /* 0x00000015230e7223 */ /* 0x040fe2000000000e */
[----:B------:R-:W-:Y:S01]  /*6870*/  FFMA R15, R35, R40, R19 ;  /* 0x00000028230f7223 */ /* 0x000fe20000000013 */
[----:B------:R-:W-:Y:S01]  /*6880*/  F2FP.TF32.F32.PACK_B R8, R8 ;  /* 0x00000008ff08723e */ /* 0x000fe200024050ff */
[----:B------:R1:W-:Y:S01]  /*6890*/  STSM.16.M88.4 [R92], R4 ;  /* 0x000000045c007844 */ /* 0x0003e20000000200 */
[----:B------:R-:W-:Y:S02]  /*68a0*/  F2FP.TF32.F32.PACK_B R9, R9 ;  /* 0x00000009ff09723e */ /* 0x000fe400024050ff */
[----:B------:R-:W-:Y:S02]  /*68b0*/  F2FP.TF32.F32.PACK_B R10, R10 ;  /* 0x0000000aff0a723e */ /* 0x000fe400024050ff */
[----:B------:R-:W-:Y:S02]  /*68c0*/  F2FP.TF32.F32.PACK_B R11, R11 ;  /* 0x0000000bff0b723e */ /* 0x000fe400024050ff */
[----:B------:R-:W-:Y:S02]  /*68d0*/  F2FP.TF32.F32.PACK_B R12, R12 ;  /* 0x0000000cff0c723e */ /* 0x000fe400024050ff */
[----:B------:R-:W-:Y:S01]  /*68e0*/  F2FP.TF32.F32.PACK_B R13, R13 ;  /* 0x0000000dff0d723e */ /* 0x000fe200024050ff */
[----:B------:R1:W-:Y:S01]  /*68f0*/  STSM.16.M88.4 [R91], R8 ;  /* 0x000000085b007844 */ /* 0x0003e20000000200 */
[----:B------:R-:W-:Y:S02]  /*6900*/  F2FP.TF32.F32.PACK_B R14, R14 ;  /* 0x0000000eff0e723e */ /* 0x000fe400024050ff */
[----:B------:R-:W-:Y:S05]  /*6910*/  F2FP.TF32.F32.PACK_B R15, R15 ;  /* 0x0000000fff0f723e */ /* 0x000fea00024050ff */
[----:B------:R1:W-:Y:S01]  /*6920*/  STSM.16.M88.4 [R90], R12 ;  /* 0x0000000c5a007844 */ /* 0x0003e20000000200 */
[----:B------:R-:W-:Y:S01]  /*6930*/  @!PT LDS RZ, [RZ] ;  /* 0x00000000fffff984 */ /* 0x000fe20000000800 */
[----:B------:R-:W-:Y:S01]  /*6940*/  @!PT LDS RZ, [RZ] ;  /* 0x00000000fffff984 */ /* 0x000fe20000000800 */
[----:B------:R-:W-:Y:S01]  /*6950*/  @!PT LDS RZ, [RZ] ;  /* 0x00000000fffff984 */ /* 0x000fe20000000800 */
[----:B------:R-:W-:Y:S01]  /*6960*/  @!PT LDS RZ, [RZ] ;  /* 0x00000000fffff984 */ /* 0x000fe20000000800 */
[----:B------:R2:W-:Y:S07]  /*6970*/  MEMBAR.ALL.CTA ;  /* 0x0000000000007992 */ /* 0x0005ee0000008000 */
[----:B--2---:R-:W2:Y:S02]  /*6980*/  FENCE.VIEW.ASYNC.S ;  /* 0x00000000000073c6 */ /* 0x004ea40000000000 */
[----:B--2---:R-:W-:Y:S06]  /*6990*/  BAR.SYNC.DEFER_BLOCKING 0x1, 0x80 ;  /* 0x0042000000007b1d */ /* 0x004fec0000010000 */
[----:B------:R-:W-:Y:S05]  /*69a0*/  @P0 BRA `(.L_x_98) ;  /* 0x00000000001c0947 */ /* 0x000fea0003800000 */
[----:B------:R-:W-:Y:S02]  /*69b0*/  ULEA UR5, UR37, UR36, 0xd ;  /* 0x0000002425057291 */ /* 0x000fe4000f8e68ff */
[----:B------:R-:W-:Y:S02]  /*69c0*/  UIADD3 UR4, UP0, UPT, UR54, 0x680, URZ ;  /* 0x0000068036047890 */ /* 0x000fe4000ff1e0ff */
[----:B------:R-:W-:Y:S02]  /*69d0*/  UIADD3 UR44, UPT, UPT, UR5, 0x400, URZ ;  /* 0x00000400052c7890 */ /* 0x000fe4000fffe0ff */
[----:B------:R-:W-:Y:S01]  /*69e0*/  UIADD3.X UR5, UPT, UPT, URZ, UR55, URZ, UP0, !UPT ;  /* 0x00000037ff057290 */ /* 0x000fe200087fe4ff */
[----:B------:R-:W-:Y:S08]  /*69f0*/  UMOV UR47, UR60 ;  /* 0x0000003c002f7c82 */ /* 0x000ff00008000000 */
[----:B------:R2:W-:Y:S02]  /*6a00*/  UTMASTG.3D [UR44], [UR4] ;  /* 0x0000002c040073b5 */ /* 0x0005e40008010000 */
[----:B--2---:R0:W-:Y:S02]  /*6a10*/  UTMACMDFLUSH ;  /* 0x00000000000079b7 */ /* 0x0041e40000000000 */
.L_x_98:
[----:B------:R-:W-:Y:S05]  /*6a20*/  BSYNC.RECONVERGENT B0 ;  /* 0x0000000000007941 */ /* 0x000fea0003800200 */
.L_x_97:
[----:B------:R-:W-:Y:S01]  /*6a30*/  UIADD3 UR39, UPT, UPT, UR37, 0x1, URZ ;  /* 0x0000000125277890 */ /* 0x000fe2000fffe0ff */
[----:B------:R-:W-:Y:S03]  /*6a40*/  BSSY.RECONVERGENT B0, `(.L_x_99) ;  /* 0x0000005000007945 */ /* 0x000fe60003800200 */
[----:B------:R-:W-:Y:S04]  /*6a50*/  UISETP.NE.AND UP0, UPT, UR39, 0x3, UPT ;  /* 0x000000032700788c */ /* 0x000fe8000bf05270 */
[----:B------:R-:W-:Y:S01]  /*6a60*/  USEL UR38, UR39, URZ, UP0 ;  /* 0x000000ff27267287 */ /* 0x000fe20008000000 */
[----:B------:R-:W-:Y:S11]  /*6a70*/  @P0 BRA `(.L_x_100) ;  /* 0x0000000000040947 */ /* 0x000ff60003800000 */
[----:B------:R-:W-:Y:S04]  /*6a80*/  DEPBAR.LE SB0, 0x1 ;  /* 0x000080400000791a */ /* 0x000fe80000000000 */
.L_x_100:
[----:B------:R-:W-:Y:S05]  /*6a90*/  BSYNC.RECONVERGENT B0 ;  /* 0x0000000000007941 */ /* 0x000fea0003800200 */
.L_x_99:
[----:B------:R-:W-:Y:S01]  /*6aa0*/  BAR.SYNC.DEFER_BLOCKING 0x1, 0x80 ;  /* 0x0042000000007b1d */ /* 0x000fe20000010000 */
[----:B------:R-:W-:Y:S01]  /*6ab0*/  ISETP.NE.AND P1, PT, R83, RZ, PT ;  /* 0x000000ff5300720c */ /* 0x000fe20003f25270 */
[----:B------:R-:W-:Y:S01]  /*6ac0*/  UISETP.NE.AND UP0, UPT, UR41, URZ, UPT ;  /* 0x000000ff2900728c */ /* 0x000fe2000bf05270 */
[----:B------:R-:W-:Y:S11]  /*6ad0*/  LEA R2, R43, UR36, 0x3 ;  /* 0x000000242b027c11 */ /* 0x000ff6000f8e18ff */
[----:B------:R-:W-:Y:S01]  /*6ae0*/  @P1 SHF.L.U32 R3, R42, 0x1f, RZ ;  /* 0x0000001f2a031819 */ /* 0x000fe200000006ff */
[----:B------:R-:W-:Y:S06]  /*6af0*/  BRA.U !UP0, `(.L_x_101) ;  /* 0x0000000108247547 */ /* 0x000fec000b800000 */
[----:B-1----:R-:W-:Y:S01]  /*6b00*/  IMAD.U32 R5, RZ, RZ, UR40 ;  /* 0x00000028ff057e24 */ /* 0x002fe2000f8e00ff */
[----:B------:R-:W-:Y:S01]  /*6b10*/  MOV R0, UR53 ;  /* 0x0000003500007c02 */ /* 0x000fe20008000f00 */
[----:B------:R-:W-:Y:S03]  /*6b20*/  UIADD3 UR4, UPT, UPT, UR40, 0x1, URZ ;  /* 0x0000000128047890 */ /* 0x000fe6000fffe0ff */
[----:B------:R-:W-:Y:S01]  /*6b30*/  @P1 LEA R5, R5, UR36, 0x3 ;  /* 0x0000002405051c11 */ /* 0x000fe2000f8e18ff */
[----:B------:R-:W-:Y:S04]  /*6b40*/  UISETP.NE.AND UP0, UPT, UR4, 0x3, UPT ;  /* 0x000000030400788c */ /* 0x000fe8000bf05270 */
[----:B------:R-:W-:Y:S01]  /*6b50*/  @P1 VIADD R5, R5, 0x48 ;  /* 0x0000004805051836 */ /* 0x000fe20000000000 */
[----:B------:R-:W-:Y:S04]  /*6b60*/  USEL UR40, UR4, URZ, UP0 ;  /* 0x000000ff04287287 */ /* 0x000fe80008000000 */
[----:B------:R-:W-:Y:S04]  /*6b70*/  @P1 PRMT R0, R0, 0x654, R5 ;  /* 0x0000065400001816 */ /* 0x000fe80000000005 */
[----:B------:R2:W-:Y:S04]  /*6b80*/  @P1 SYNCS.ARRIVE.TRANS64.RED.A1T0 RZ, [R0+URZ], RZ ;  /* 0x000000ff00ff19a7 */ /* 0x0005e800081004ff */
.L_x_101:
[----:B------:R-:W3:Y:S01]  /*6b90*/  @P1 SYNCS.PHASECHK.TRANS64.TRYWAIT P0, [R2+URZ+0x30], R3 ;  /* 0x00003003020015a7 */ /* 0x000ee200080011ff */
[----:B------:R-:W-:Y:S01]  /*6ba0*/  BSSY B1, `(.L_x_102) ;  /* 0x0000017000017945 */ /* 0x000fe20003800000 */
[----:B---3--:R-:W-:Y:S03]  /*6bb0*/  @P1 SEL R87, RZ, 0x1, !P0 ;  /* 0x00000001ff571807 */ /* 0x008fe60004000000 */
[----:B------:R-:W-:Y:S05]  /*6bc0*/  @!P1 BRA `(.L_x_103) ;  /* 0x0000000000509947 */ /* 0x000fea0003800000 */
[----:B------:R-:W-:Y:S01]  /*6bd0*/  ISETP.NE.AND P1, PT, R88, RZ, PT ;  /* 0x000000ff5800720c */ /* 0x000fe20003f25270 */
[----:B------:R-:W-:Y:S01]  /*6be0*/  BSSY B0, `(.L_x_104) ;  /* 0x000000a000007945 */ /* 0x000fe20003800000 */
[----:B------:R-:W-:Y:S11]  /*6bf0*/  ISETP.NE.AND P0, PT, R87, RZ, PT ;  /* 0x000000ff5700720c */ /* 0x000ff60003f05270 */
[----:B-1----:R-:W-:Y:S05]  /*6c00*/  @P1 IMAD R4, R43, 0x800, R72 ;  /* 0x000008002b041824 */ /* 0x002fea00078e0248 */
[----:B------:R-:W-:Y:S05]  /*6c10*/  @P1 LEA R4, R4, UR36, 0x2 ;  /* 0x0000002404041c11 */ /* 0x000fea000f8e10ff */
[--C-:B------:R-:W-:Y:S02]  /*6c20*/  @P1 IMAD.IADD R3, R85, 0x1, R4.reuse ;  /* 0x0000000155031824 */ /* 0x100fe400078e0204 */
[----:B--2---:R-:W-:Y:S01]  /*6c30*/  @P1 IMAD.IADD R0, R86, 0x1, R4 ;  /* 0x0000000156001824 */ /* 0x004fe200078e0204 */
[----:B------:R-:W-:Y:S06]  /*6c40*/  @P0 BRA `(.L_x_105) ;  /* 0x00000000000c0947 */ /* 0x000fec0003800000 */
[----:B------:R-:W-:Y:S04]  /*6c50*/  SHF.L.U32 R5, R42, 0x1f, RZ ;  /* 0x0000001f2a057819 */ /* 0x000fe800000006ff */
[----:B------:R-:W1:Y:S02]  /*6c60*/  SYNCS.PHASECHK.TRANS64.TRYWAIT P0, [R2+URZ+0x30], R5 ;  /* 0x00003005020075a7 */ /* 0x000e6400080011ff */
[----:B-1----:R-:W-:Y:S05]  /*6c70*/  @!P0 BRA `(.L_x_106) ;  /* 0x0000001400608947 */ /* 0x002fea0003800000 */
.L_x_105:
[----:B------:R-:W-:Y:S05]  /*6c80*/  BSYNC B0 ;  /* 0x0000000000007941 */ /* 0x000fea0003800000 */
.L_x_104:
[----:B------:R-:W-:Y:S11]  /*6c90*/  ISETP.NE.AND P0, PT, R88, RZ, PT ;  /* 0x000000ff5800720c */ /* 0x000ff60003f05270 */
[----:B------:R-:W-:Y:S02]  /*6ca0*/  @!UPT UIADD3 URZ, UPT, UPT, URZ, URZ, URZ ;  /* 0x000000fffffff290 */ /* 0x000fe4000fffe0ff */
[----:B-1----:R-:W-:Y:S01]  /*6cb0*/  @P0 IADD3 R2, PT, PT, R86, R3, RZ ;  /* 0x0000000356020210 */ /* 0x002fe20007ffe0ff */
[----:B------:R-:W-:Y:S05]  /*6cc0*/  @P0 WARPSYNC.ALL ;  /* 0x0000000000000948 */ /* 0x000fea0003800000 */
[----:B------:R3:W4:Y:S04]  /*6cd0*/  @P0 LDSM.16.M88.4 R56, [R4+0x400] ;  /* 0x000400000438083b */ /* 0x0007280000000200 */
[----:B------:R3:W1:Y:S04]  /*6ce0*/  @P0 LDSM.16.M88.4 R52, [R0+0x400] ;  /* 0x000400000034083b */ /* 0x0006680000000200 */
[----:B------:R3:W2:Y:S04]  /*6cf0*/  @P0 LDSM.16.M88.4 R48, [R3+0x400] ;  /* 0x000400000330083b */ /* 0x0006a80000000200 */
[----:B------:R3:W1:Y:S02]  /*6d00*/  @P0 LDSM.16.M88.4 R44, [R2+0x400] ;  /* 0x00040000022c083b */ /* 0x0006640000000200 */
.L_x_103:
[----:B------:R-:W-:Y:S05]  /*6d10*/  BSYNC B1 ;  /* 0x0000000000017941 */ /* 0x000fea0003800000 */
.L_x_102:
[----:B--23--:R-:W-:Y:S05]  /*6d20*/  VIADD R0, R34, 0x20 ;  /* 0x0000002022007836 */ /* 0x00cfea0000000000 */
[----:B------:R-:W-:Y:S04]  /*6d30*/  SHF.R.U32.HI R0, RZ, 0x15, R0 ;  /* 0x00000015ff007819 */ /* 0x000fe80000011600 */
[----:B------:R-:W-:Y:S11]  /*6d40*/  LOP3.LUT P0, RZ, R0, 0x3, R73, 0x48, !PT ;  /* 0x0000000300ff7812 */ /* 0x000ff60007804849 */
[----:B------:R-:W-:Y:S02]  /*6d50*/  @!UPT UIADD3 URZ, UPT, UPT, URZ, URZ, URZ ;  /* 0x000000fffffff290 */ /* 0x000fe4000fffe0ff */
[----:B------:R-:W-:Y:S05]  /*6d60*/  @!P0 BRA `(.L_x_107) ;  /* 0x0000000000408947 */ /* 0x000fea0003800000 */
[----:B------:R-:W2:Y:S01]  /*6d70*/  LDCU.64 UR8, c[0x4][0x70] ;  /* 0x01000e00ff0877ac */ /* 0x000ea20008000a00 */
[----:B------:R-:W-:Y:S01]  /*6d80*/  MOV R3, 0x0 ;  /* 0x0000000000037802 */ /* 0x000fe20000000f00 */
[----:B-1----:R-:W-:Y:S02]  /*6d90*/  HFMA2 R12, -RZ, RZ, 0, 5.9604644775390625e-08 ;  /* 0x00000001ff0c7431 */ /* 0x002fe400000001ff */
[----:B------:R-:W-:Y:S02]  /*6da0*/  IMAD.MOV.U32 R8, RZ, RZ, 0x192 ;  /* 0x00000192ff087424 */ /* 0x000fe400078e00ff */
[----:B------:R-:W-:Y:S01]  /*6db0*/  IMAD.MOV.U32 R13, RZ, RZ, RZ ;  /* 0x000000ffff0d7224 */ /* 0x000fe200078e00ff */
[----:B------:R-:W1:Y:S01]  /*6dc0*/  LDCU.64 UR6, c[0x4][0x78] ;  /* 0x01000f00ff0677ac */ /* 0x000e620008000a00 */
[----:B------:R-:W3:Y:S01]  /*6dd0*/  LDC.64 R2, c[0x4][R3] ;  /* 0x0100000003027b82 */ /* 0x000ee20000000a00 */
[----:B------:R-:W5:Y:S01]  /*6de0*/  LDCU.64 UR4, c[0x4][0x10] ;  /* 0x01000200ff0477ac */ /* 0x000f620008000a00 */
[----:B--2---:R-:W-:Y:S01]  /*6df0*/  MOV R5, UR9 ;  /* 0x0000000900057c02 */ /* 0x004fe20008000f00 */
[----:B------:R-:W-:Y:S01]  /*6e00*/  IMAD.U32 R4, RZ, RZ, UR8 ;  /* 0x00000008ff047e24 */ /* 0x000fe2000f8e00ff */
[----:B-1----:R-:W-:Y:S01]  /*6e10*/  MOV R7, UR7 ;  /* 0x0000000700077c02 */ /* 0x002fe20008000f00 */
[----:B------:R-:W-:Y:S01]  /*6e20*/  IMAD.U32 R6, RZ, RZ, UR6 ;  /* 0x00000006ff067e24 */ /* 0x000fe2000f8e00ff */
[----:B-----5:R-:W-:Y:S01]  /*6e30*/  MOV R11, UR5 ;  /* 0x00000005000b7c02 */ /* 0x020fe20008000f00 */
[----:B------:R-:W-:Y:S02]  /*6e40*/  IMAD.U32 R10, RZ, RZ, UR4 ;  /* 0x00000004ff0a7e24 */ /* 0x000fe4000f8e00ff */
[----:B------:R-:W-:Y:S07]  /*6e50*/  LEPC R20, `(.L_x_107) ;  /* 0x000000001014794e */ /* 0x000fee0000000000 */
[----:B---34-:R-:W-:Y:S05]  /*6e60*/  CALL.ABS.NOINC R2 ;  /* 0x0000000002007343 */ /* 0x018fea0003c00000 */
.L_x_107:
[----:B------:R-:W-:Y:S01]  /*6e70*/  ISETP.NE.AND P0, PT, R79, RZ, PT ;  /* 0x000000ff4f00720c */ /* 0x000fe20003f05270 */
[----:B------:R-:W-:Y:S05]  /*6e80*/  WARPSYNC.ALL ;  /* 0x0000000000007948 */ /* 0x000fea0003800000 */
[----:B------:R-:W-:Y:S01]  /*6e90*/  R2UR UR4, R34 ;  /* 0x00000000220472ca */ /* 0x000fe200000e0000 */
[----:B------:R-:W-:Y:S01]  /*6ea0*/  IMAD.U32 R87, RZ, RZ, UR38 ;  /* 0x00000026ff577e24 */ /* 0x000fe2000f8e00ff */
[----:B----4-:R-:W-:Y:S01]  /*6eb0*/  LOP3.LUT R0, R56, 0xffffe000, RZ, 0xc0, !PT ;  /* 0xffffe00038007812 */ /* 0x010fe200078ec0ff */
[----:B------:R-:W-:Y:S01]  /*6ec0*/  BSSY.RECONVERGENT B0, `(.L_x_108) ;  /* 0x0000060000007945 */ /* 0x000fe20003800200 */
[----:B------:R-:W-:Y:S01]  /*6ed0*/  LOP3.LUT R2, R57, 0xffffe000, RZ, 0xc0, !PT ;  /* 0xffffe00039027812 */ /* 0x000fe200078ec0ff */
[----:B------:R-:W-:Y:S01]  /*6ee0*/  IMAD R87, R87, 0x800, R72 ;  /* 0x0000080057577824 */ /* 0x000fe200078e0248 */
[----:B------:R-:W-:Y:S02]  /*6ef0*/  LOP3.LUT R3, R58, 0xffffe000, RZ, 0xc0, !PT ;  /* 0xffffe0003a037812 */ /* 0x000fe400078ec0ff */
[----:B------:R-:W-:Y:S02]  /*6f00*/  LOP3.LUT R20, R59, 0xffffe000, RZ, 0xc0, !PT ;  /* 0xffffe0003b147812 */ /* 0x000fe400078ec0ff */
[----:B-1----:R-:W-:Y:S02]  /*6f10*/  LOP3.LUT R21, R52, 0xffffe000, RZ, 0xc0, !PT ;  /* 0xffffe00034157812 */ /* 0x002fe400078ec0ff */
[----:B------:R-:W-:Y:S01]  /*6f20*/  LOP3.LUT R36, R53, 0xffffe000, RZ, 0xc0, !PT ;  /* 0xffffe00035247812 */ /* 0x000fe200078ec0ff */
[----:B------:R-:W1:Y:S01]  /*6f30*/  LDTM.16dp128bit.x8 R4, tmem[UR4+0x20] ;  /* 0x00002004000479ee */ /* 0x000e620008180000 */
[----:B------:R-:W-:Y:S01]  /*6f40*/  R2UR UR4, R84 ;  /* 0x00000000540472ca */ /* 0x000fe200000e0000 */
[----:B------:R-:W-:Y:S01]  /*6f50*/  NOP ;  /* 0x0000000000007918 */ /* 0x000fe20000000000 */
[----:B------:R-:W-:Y:S02]  /*6f60*/  LOP3.LUT R37, R54, 0xffffe000, RZ, 0xc0, !PT ;  /* 0xffffe00036257812 */ /* 0x000fe400078ec0ff */
[----:B------:R-:W-:Y:S02]  /*6f70*/  LOP3.LUT R38, R55, 0xffffe000, RZ, 0xc0, !PT ;  /* 0xffffe00037267812 */ /* 0x000fe400078ec0ff */
[----:B------:R-:W-:Y:S02]  /*6f80*/  LOP3.LUT R39, R48, 0xffffe000, RZ, 0xc0, !PT ;  /* 0xffffe00030277812 */ /* 0x000fe400078ec0ff */
[----:B------:R-:W-:Y:S02]  /*6f90*/  LOP3.LUT R40, R49, 0xffffe000, RZ, 0xc0, !PT ;  /* 0xffffe00031287812 */ /* 0x000fe400078ec0ff */
[----:B------:R-:W-:Y:S02]  /*6fa0*/  LOP3.LUT R41, R50, 0xffffe000, RZ, 0xc0, !PT ;  /* 0xffffe00032297812 */ /* 0x000fe400078ec0ff */
[----:B------:R-:W-:Y:S01]  /*6fb0*/  LOP3.LUT R42, R51, 0xffffe000, RZ, 0xc0, !PT ;  /* 0xffffe000332a7812 */ /* 0x000fe200078ec0ff */
[----:B------:R-:W-:Y:S01]  /*6fc0*/  UIADD3 UR4, UPT, UPT, UR4, 0xb0, URZ ;  /* 0x000000b004047890 */ /* 0x000fe2000fffe0ff */
[----:B------:R-:W-:Y:S02]  /*6fd0*/  LOP3.LUT R43, R44, 0xffffe000, RZ, 0xc0, !PT ;  /* 0xffffe0002c2b7812 */ /* 0x000fe400078ec0ff */
[----:B------:R-:W-:Y:S01]  /*6fe0*/  LOP3.LUT R44, R45, 0xffffe000, RZ, 0xc0, !PT ;  /* 0xffffe0002d2c7812 */ /* 0x000fe200078ec0ff */
[----:B------:R-:W-:Y:S01]  /*6ff0*/  UPRMT UR4, UR53, 0x654, UR4 ;  /* 0x0000065435047896 */ /* 0x000fe20008000004 */
[----:B------:R-:W-:Y:S02]  /*7000*/  LEA R87, R87, UR36, 0x2 ;  /* 0x0000002457577c11 */ /* 0x000fe4000f8e10ff */
[----:B------:R-:W-:Y:S02]  /*7010*/  LOP3.LUT R45, R46, 0xffffe000, RZ, 0xc0, !PT ;  /* 0xffffe0002e2d7812 */ /* 0x000fe400078ec0ff */
[----:B------:R-:W-:Y:S01]  /*7020*/  LOP3.LUT R46, R47, 0xffffe000, RZ, 0xc0, !PT ;  /* 0xffffe0002f2e7812 */ /* 0x000fe200078ec0ff */
[C---:B-1----:R-:W-:Y:S01]  /*7030*/  FMUL R4, R33.reuse, R4 ;  /* 0x0000000421047220 */ /* 0x042fe20000400000 */
[C-C-:B------:R-:W-:Y:S01]  /*7040*/  IADD3 R84, PT, PT, R86.reuse, 0x400, R87.reuse ;  /* 0x0000040056547810 */ /* 0x140fe20007ffe057 */
[----:B------:R-:W-:Y:S01]  /*7050*/  FMUL R5, R33, R5 ;  /* 0x0000000521057220 */ /* 0x000fe20000400000 */
[----:B------:R-:W-:Y:S01]  /*7060*/  IADD3 R85, PT, PT, R85, 0x400, R87 ;  /* 0x0000040055557810 */ /* 0x000fe20007ffe057 */
[C---:B------:R-:W-:Y:S01]  /*7070*/  FMUL R6, R33.reuse, R6 ;  /* 0x0000000621067220 */ /* 0x040fe20000400000 */
[----:B------:R-:W-:Y:S01]  /*7080*/  FMUL R7, R33, R7 ;  /* 0x0000000721077220 */ /* 0x000fe20000400000 */
[----:B------:R-:W-:Y:S01]  /*7090*/  FFMA R4, R35, R0, R4 ;  /* 0x0000000023047223 */ /* 0x000fe20000000004 */
[----:B------:R-:W-:Y:S01]  /*70a0*/  FMUL R8, R33, R8 ;  /* 0x0000000821087220 */ /* 0x000fe20000400000 */
[----:B------:R-:W-:Y:S01]  /*70b0*/  FFMA R5, R35, R2, R5 ;  /* 0x0000000223057223 */ /* 0x000fe20000000005 */
[----:B------:R-:W-:Y:S01]  /*70c0*/  FMUL R9, R33, R9 ;  /* 0x0000000921097220 */ /* 0x000fe20000400000 */
[----:B------:R-:W-:Y:S01]  /*70d0*/  FFMA R6, R35, R3, R6 ;  /* 0x0000000323067223 */ /* 0x000fe20000000006 */
[----:B------:R-:W-:Y:S01]  /*70e0*/  F2FP.TF32.F32.PACK_B R4, R4 ;  /* 0x00000004ff04723e */ /* 0x000fe200024050ff */
[----:B------:R-:W-:Y:S01]  /*70f0*/  FMUL R10, R33, R10 ;  /* 0x0000000a210a7220 */ /* 0x000fe20000400000 */
[----:B------:R-:W-:Y:S01]  /*7100*/  F2FP.TF32.F32.PACK_B R5, R5 ;  /* 0x00000005ff05723e */ /* 0x000fe200024050ff */
[----:B------:R-:W-:Y:S01]  /*7110*/  FFMA R7, R35, R20, R7 ;  /* 0x0000001423077223 */ /* 0x000fe20000000007 */
[----:B------:R-:W-:Y:S01]  /*7120*/  FMUL R11, R33, R11 ;  /* 0x0000000b210b7220 */ /* 0x000fe20000400000 */
        /* <DEDUP_REMOVED lines=8> */
[----:B------:R-:W-:Y:S01]  /*71b0*/  F2FP.TF32.F32.PACK_B R6, R6 ;  /* 0x00000006ff06723e */ /* 0x000fe200024050ff */
[----:B------:R-:W-:Y:S01]  /*71c0*/  FFMA R12, R35, R39, R12 ;  /* 0x00000027230c7223 */ /* 0x000fe2000000000c */
[----:B------:R-:W-:Y:S01]  /*71d0*/  F2FP.TF32.F32.PACK_B R7, R7 ;  /* 0x00000007ff07723e */ /* 0x000fe200024050ff */
        /* <DEDUP_REMOVED lines=8> */
[C---:B------:R-:W-:Y:S01]  /*7260*/  FFMA R16, R35.reuse, R43, R16 ;  /* 0x0000002b23107223 */ /* 0x040fe20000000010 */
[----:B------:R-:W-:Y:S01]  /*7270*/  F2FP.TF32.F32.PACK_B R9, R9 ;  /* 0x00000009ff09723e */ /* 0x000fe200024050ff */
[----:B------:R-:W-:Y:S01]  /*7280*/  SYNCS.ARRIVE.TRANS64.RED.A1T0 RZ, [UR4], RZ ;  /* 0x000000ffffff79a7 */ /* 0x000fe20008100404 */
[----:B------:R1:W-:Y:S01]  /*7290*/  STSM.16.M88.4 [R87+0x400], R4 ;  /* 0x0004000457007844 */ /* 0x0003e20000000200 */
[----:B------:R-:W-:Y:S01]  /*72a0*/  F2FP.TF32.F32.PACK_B R10, R10 ;  /* 0x0000000aff0a723e */ /* 0x000fe200024050ff */
[C---:B------:R-:W-:Y:S01]  /*72b0*/  FFMA R17, R35.reuse, R44, R17 ;  /* 0x0000002c23117223 */ /* 0x040fe20000000011 */
[----:B------:R-:W-:Y:S01]  /*72c0*/  F2FP.TF32.F32.PACK_B R11, R11 ;  /* 0x0000000bff0b723e */ /* 0x000fe200024050ff */
[C---:B------:R-:W-:Y:S01]  /*72d0*/  FFMA R18, R35.reuse, R45, R18 ;  /* 0x0000002d23127223 */ /* 0x040fe20000000012 */
[----:B------:R-:W-:Y:S01]  /*72e0*/  FFMA R19, R35, R46, R19 ;  /* 0x0000002e23137223 */ /* 0x000fe20000000013 */
[----:B------:R-:W-:Y:S01]  /*72f0*/  F2FP.TF32.F32.PACK_B R12, R12 ;  /* 0x0000000cff0c723e */ /* 0x000fe200024050ff */
[----:B------:R-:W-:Y:S01]  /*7300*/  IMAD.IADD R86, R86, 0x1, R85 ;  /* 0x0000000156567824 */ /* 0x000fe200078e0255 */
        /* <DEDUP_REMOVED lines=21> */
[----:B------:R-:W-:Y:S02]  /*7460*/  UIADD3 UR9, UPT, UPT, UR45, 0x20, URZ ;  /* 0x000000202d097890 */ /* 0x000fe4000fffe0ff */
[----:B------:R-:W-:Y:S01]  /*7470*/  UIADD3.X UR5, UPT, UPT, URZ, UR55, URZ, UP0, !UPT ;  /* 0x00000037ff057290 */ /* 0x000fe200087fe4ff */
[----:B------:R-:W-:Y:S01]  /*7480*/  UMOV UR10, UR46 ;  /* 0x0000002e000a7c82 */ /* 0x000fe20008000000 */
[----:B------:R-:W-:Y:S07]  /*7490*/  UMOV UR11, UR60 ;  /* 0x0000003c000b7c82 */ /* 0x000fee0008000000 */
[----:B------:R2:W-:Y:S02]  /*74a0*/  UTMASTG.3D [UR8], [UR4] ;  /* 0x00000008040073b5 */ /* 0x0005e40008010000 */
[----:B--2---:R0:W-:Y:S02]  /*74b0*/  UTMACMDFLUSH ;  /* 0x00000000000079b7 */ /* 0x0041e40000000000 */
.L_x_109:
[----:B------:R-:W-:Y:S05]  /*74c0*/  BSYNC.RECONVERGENT B0 ;  /* 0x0000000000007941 */ /* 0x000fea0003800200 */
.L_x_108:
[----:B------:R-:W-:Y:S01]  /*74d0*/  UIADD3 UR4, UPT, UPT, UR38, 0x1, URZ ;  /* 0x0000000126047890 */ /* 0x000fe2000fffe0ff */
[----:B------:R-:W-:Y:S03]  /*74e0*/  BSSY.RECONVERGENT B0, `(.L_x_110) ;  /* 0x0000008000007945 */ /* 0x000fe60003800200 */
[----:B------:R-:W-:Y:S04]  /*74f0*/  UISETP.NE.AND UP0, UPT, UR4, 0x3, UPT ;  /* 0x000000030400788c */ /* 0x000fe8000bf05270 */
[----:B------:R-:W-:Y:S02]  /*7500*/  UISETP.EQ.XOR UP1, UPT, UR39, 0x3, !UP0 ;  /* 0x000000032700788c */ /* 0x000fe4000c722a70 */
[----:B------:R-:W-:Y:S02]  /*7510*/  USEL UR37, UR4, URZ, UP0 ;  /* 0x000000ff04257287 */ /* 0x000fe40008000000 */
[----:B------:R-:W-:Y:S04]  /*7520*/  USEL UR5, URZ, 0x1, !UP1 ;  /* 0x00000001ff057887 */ /* 0x000fe8000c800000 */
[----:B------:R-:W-:Y:S01]  /*7530*/  ULOP3.LUT UR42, UR42, UR5, URZ, 0x3c, !UPT ;  /* 0x000000052a2a7292 */ /* 0x000fe2000f8e3cff */
[----:B------:R-:W-:Y:S11]  /*7540*/  @P0 BRA `(.L_x_111) ;  /* 0x0000000000040947 */ /* 0x000ff60003800000 */
[----:B------:R-:W-:Y:S04]  /*7550*/  DEPBAR.LE SB0, 0x1 ;  /* 0x000080400000791a */ /* 0x000fe80000000000 */
.L_x_111:
[----:B------:R-:W-:Y:S05]  /*7560*/  BSYNC.RECONVERGENT B0 ;  /* 0x0000000000007941 */ /* 0x000fea0003800200 */
.L_x_110:
[----:B------:R-:W-:Y:S01]  /*7570*/  BAR.SYNC.DEFER_BLOCKING 0x1, 0x80 ;  /* 0x0042000000007b1d */ /* 0x000fe20000010000 */
[----:B------:R-:W-:Y:S01]  /*7580*/  UISETP.NE.AND UP0, UPT, UR41, -0x2, UPT ;  /* 0xfffffffe2900788c */ /* 0x000fe2000bf05270 */
[----:B------:R-:W-:Y:S08]  /*7590*/  IADD3 R0, PT, PT, R30, 0x1, RZ ;  /* 0x000000011e007810 */ /* 0x000ff00007ffe0ff */
[----:B------:R-:W-:Y:S05]  /*75a0*/  BRA.U !UP0, `(.L_x_112) ;  /* 0x0000000108287547 */ /* 0x000fea000b800000 */
[----:B------:R-:W-:Y:S01]  /*75b0*/  ISETP.NE.AND P0, PT, R83, RZ, PT ;  /* 0x000000ff5300720c */ /* 0x000fe20003f05270 */
[----:B------:R-:W-:Y:S01]  /*75c0*/  IMAD.U32 R3, RZ, RZ, UR40 ;  /* 0x00000028ff037e24 */ /* 0x000fe2000f8e00ff */
[----:B------:R-:W-:Y:S01]  /*75d0*/  UIADD3 UR4, UPT, UPT, UR40, 0x1, URZ ;  /* 0x0000000128047890 */ /* 0x000fe2000fffe0ff */
[----:B------:R-:W-:Y:S03]  /*75e0*/  IMAD.U32 R2, RZ, RZ, UR53 ;  /* 0x00000035ff027e24 */ /* 0x000fe6000f8e00ff */
[----:B------:R-:W-:Y:S04]  /*75f0*/  UISETP.NE.AND UP0, UPT, UR4, 0x3, UPT ;  /* 0x000000030400788c */ /* 0x000fe8000bf05270 */
[----:B------:R-:W-:Y:S03]  /*7600*/  USEL UR40, UR4, URZ, UP0 ;  /* 0x000000ff04287287 */ /* 0x000fe60008000000 */
[----:B------:R-:W-:Y:S05]  /*7610*/  @P0 LEA R3, R3, UR36, 0x3 ;  /* 0x0000002403030c11 */ /* 0x000fea000f8e18ff */
[----:B------:R-:W-:Y:S05]  /*7620*/  @P0 VIADD R3, R3, 0x48 ;  /* 0x0000004803030836 */ /* 0x000fea0000000000 */
[----:B------:R-:W-:Y:S04]  /*7630*/  @P0 PRMT R2, R2, 0x654, R3 ;  /* 0x0000065402020816 */ /* 0x000fe80000000003 */
[----:B------:R2:W-:Y:S03]  /*7640*/  @P0 SYNCS.ARRIVE.TRANS64.RED.A1T0 RZ, [R2+URZ], RZ ;  /* 0x000000ff02ff09a7 */ /* 0x0005e600081004ff */
.L_x_112:
[----:B------:R-:W-:Y:S01]  /*7650*/  ISETP.NE.AND P2, PT, R80, RZ, PT ;  /* 0x000000ff5000720c */ /* 0x000fe20003f45270 */
[----:B------:R-:W-:Y:S01]  /*7660*/  UIADD3 UR41, UPT, UPT, UR41, 0x2, URZ ;  /* 0x0000000229297890 */ /* 0x000fe2000fffe0ff */
[----:B------:R-:W-:Y:S01]  /*7670*/  ISETP.NE.AND P0, PT, R82, 0x2, PT ;  /* 0x000000025200780c */ /* 0x000fe20003f05270 */
[----:B------:R-:W-:Y:S01]  /*7680*/  IMAD.IADD R20, R29, 0x1, R66 ;  /* 0x000000011d147824 */ /* 0x000fe200078e0242 */
[----:B------:R-:W-:Y:S01]  /*7690*/  ISETP.NE.AND P1, PT, R0, 0x4, PT ;  /* 0x000000040000780c */ /* 0x000fe20003f25270 */
[----:B------:R-:W-:Y:S01]  /*76a0*/  IMAD.IADD R21, R31, 0x1, R68 ;  /* 0x000000011f157824 */ /* 0x000fe200078e0244 */
[----:B--2---:R-:W-:Y:S02]  /*76b0*/  SEL R2, RZ, 0x1, P0 ;  /* 0x00000001ff027807 */ /* 0x004fe40000000000 */
[----:B------:R-:W-:Y:S02]  /*76c0*/  SEL R3, RZ, 0x1, P1 ;  /* 0x00000001ff037807 */ /* 0x000fe40000800000 */
[----:B------:R-:W-:Y:S02]  /*76d0*/  LOP3.LUT R75, R75, R2, RZ, 0x3c, !PT ;  /* 0x000000024b4b7212 */ /* 0x000fe400078e3cff */
[----:B------:R-:W-:Y:S02]  /*76e0*/  LOP3.LUT R76, R76, R3, RZ, 0x3c, !PT ;  /* 0x000000034c4c7212 */ /* 0x000fe400078e3cff */
[----:B------:R-:W-:Y:S02]  /*76f0*/  @P2 R2UR UR60, R74 ;  /* 0x000000004a3c22ca */ /* 0x000fe400000e0000 */
[----:B------:R-:W-:Y:S02]  /*7700*/  SEL R82, R82, RZ, P0 ;  /* 0x000000ff52527207 */ /* 0x000fe40000000000 */
[----:B------:R-:W-:Y:S01]  /*7710*/  SEL R30, R0, RZ, P1 ;  /* 0x000000ff001e7207 */ /* 0x000fe20000800000 */
[----:B------:R-:W-:Y:S10]  /*7720*/  @P2 BRA `(.L_x_113) ;  /* 0xffffffdc00342947 */ /* 0x000ff4000383ffff */
[----:B------:R-:W-:-:S09]  /*7730*/  UISETP.NE.AND UP0, UPT, UR43, URZ, UPT ;  /* 0x000000ff2b00728c */ /* 0x000fd2000bf05270 */
[----:B------:R-:W-:Y:S05]  /*7740*/  BRA.U !UP0, `(.L_x_114) ;  /* 0x0000000108487547 */ /* 0x000fea000b800000 */
[----:B------:R-:W2:Y:S02]  /*7750*/  LDCU.64 UR4, c[0x0][0x890] ;  /* 0x00011200ff0477ac */ /* 0x000ea40008000a00 */
[----:B--2---:R-:W-:-:S04]  /*7760*/  UISETP.NE.U32.AND UP0, UPT, UR4, URZ, UPT ;  /* 0x000000ff0400728c */ /* 0x004fc8000bf05070 */
[----:B------:R-:W-:-:S09]  /*7770*/  UISETP.NE.AND.EX UP0, UPT, UR5, URZ, UPT, UP0 ;  /* 0x000000ff0500728c */ /* 0x000fd2000bf05300 */
[----:B------:R-:W-:Y:S05]  /*7780*/  BRA.U UP0, `(.L_x_115) ;  /* 0x00000001000c7547 */ /* 0x000fea000b800000 */
[----:B------:R-:W-:-:S13]  /*7790*/  FSETP.NEU.AND P0, PT, R35, RZ, PT ;  /* 0x000000ff2300720b */ /* 0x000fda0003f0d000 */
[----:B------:R-:W-:Y:S05]  /*77a0*/  @!P0 EXIT ;  /* 0x000000000000894d */ /* 0x000fea0003800000 */
[----:B------:R-:W-:Y:S05]  /*77b0*/  BRA `(.L_x_114) ;  /* 0x00000000002c7947 */ /* 0x000fea0003800000 */
.L_x_115:
[----:B------:R-:W-:Y:S01]  /*77c0*/  ISETP.NE.AND P0, PT, R81, RZ, PT ;  /* 0x000000ff5100720c */ /* 0x000fe20003f05270 */
[----:B------:R-:W-:-:S12]  /*77d0*/  BSSY.RECONVERGENT B0, `(.L_x_114) ;  /* 0x0000009000007945 */ /* 0x000fd80003800200 */
[----:B------:R-:W-:Y:S05]  /*77e0*/  @P0 BRA `(.L_x_116) ;  /* 0x0000000000140947 */ /* 0x000fea0003800000 */
[----:B------:R-:W2:Y:S02]  /*77f0*/  LDCU.64 UR4, c[0x0][0x888] ;  /* 0x00011100ff0477ac */ /* 0x000ea40008000a00 */
[----:B--2---:R-:W-:-:S04]  /*7800*/  ISETP.NE.U32.AND P0, PT, RZ, UR4, PT ;  /* 0x00000004ff007c0c */ /* 0x004fc8000bf05070 */
[----:B------:R-:W-:-:S13]  /*7810*/  ISETP.NE.AND.EX P0, PT, RZ, UR5, PT, P0 ;  /* 0x00000005ff007c0c */ /* 0x000fda000bf05300 */
[----:B------:R-:W-:Y:S05]  /*7820*/  @!P0 EXIT ;  /* 0x000000000000894d */ /* 0x000fea0003800000 */
[----:B------:R-:W-:Y:S05]  /*7830*/  BRA `(.L_x_117) ;  /* 0x0000000000087947 */ /* 0x000fea0003800000 */
.L_x_116:
[----:B------:R-:W-:-:S13]  /*7840*/  FSETP.NEU.AND P0, PT, R35, RZ, PT ;  /* 0x000000ff2300720b */ /* 0x000fda0003f0d000 */
[----:B------:R-:W-:Y:S05]  /*7850*/  @!P0 EXIT ;  /* 0x000000000000894d */ /* 0x000fea0003800000 */
.L_x_117:
[----:B------:R-:W-:Y:S05]  /*7860*/  BSYNC.RECONVERGENT B0 ;  /* 0x0000000000007941 */ /* 0x000fea0003800200 */
.L_x_114:
[----:B------:R-:W-:Y:S01]  /*7870*/  ULEA UR4, UR40, UR36, 0x3 ;  /* 0x0000002428047291 */ /* 0x000fe2000f8e18ff */
[----:B------:R-:W-:-:S04]  /*7880*/  DEPBAR.LE SB0, 0x0 ;  /* 0x000080000000791a */ /* 0x000fc80000000000 */
[----:B------:R-:W-:-:S04]  /*7890*/  UIADD3 UR4, UPT, UPT, UR4, 0x48, URZ ;  /* 0x0000004804047890 */ /* 0x000fc8000fffe0ff */
[----:B------:R-:W-:-:S09]  /*78a0*/  UPRMT UR4, UR53, 0x654, UR4 ;  /* 0x0000065435047896 */ /* 0x000fd20008000004 */
[----:B------:R-:W-:Y:S01]  /*78b0*/  SYNCS.ARRIVE.TRANS64.RED.A1T0 RZ, [UR4], RZ ;  /* 0x000000ffffff79a7 */ /* 0x000fe20008100404 */
[----:B------:R-:W-:Y:S05]  /*78c0*/  EXIT ;  /* 0x000000000000794d */ /* 0x000fea0003800000 */
.L_x_19:
[----:B--2---:R2:W1:Y:S02]  /*78d0*/  SYNCS.PHASECHK.TRANS64.TRYWAIT P0, [R3+URZ+0xe0], R2 ;  /* 0x0000e002030075a7 */ /* 0x00446400080011ff */
[----:B-1----:R-:W-:Y:S05]  /*78e0*/  @!P0 NANOSLEEP.SYNCS 0x989680 ;  /* 0x009896800000895d */ /* 0x002fea0003900000 */
[----:B------:R-:W1:Y:S02]  /*78f0*/  @!P0 SYNCS.PHASECHK.TRANS64 P0, [R3+URZ+0xe0], R2 ;  /* 0x0000e002030085a7 */ /* 0x000e6400080010ff */
[----:B-1----:R-:W-:Y:S05]  /*7900*/  @!P0 BRA `(.L_x_19) ;  /* 0xfffffffc00f08947 */ /* 0x002fea000383ffff */
[----:B------:R-:W-:Y:S05]  /*7910*/  BRA `(.L_x_118) ;  /* 0xffffff9c00247947 */ /* 0x000fea000383ffff */
.L_x_22:
[----:B-1----:R-:W-:-:S07]  /*7920*/  MOV R2, UR57 ;  /* 0x0000003900027c02 */ /* 0x002fce0008000f00 */
.L_x_119:
[----:B-1----:R1:W2:Y:S02]  /*7930*/  SYNCS.PHASECHK.TRANS64.TRYWAIT P0, [R2+URZ+0x18], R5 ;  /* 0x00001805020075a7 */ /* 0x0022a400080011ff */
[----:B--2---:R-:W-:Y:S05]  /*7940*/  @!P0 NANOSLEEP.SYNCS 0x989680 ;  /* 0x009896800000895d */ /* 0x004fea0003900000 */
[----:B------:R-:W2:Y:S02]  /*7950*/  @!P0 SYNCS.PHASECHK.TRANS64 P0, [R2+URZ+0x18], R5 ;  /* 0x00001805020085a7 */ /* 0x000ea400080010ff */
[----:B--2---:R-:W-:Y:S05]  /*7960*/  @!P0 BRA `(.L_x_119) ;  /* 0xfffffffc00f08947 */ /* 0x004fea000383ffff */
[----:B------:R-:W-:Y:S05]  /*7970*/  BRA `(.L_x_21) ;  /* 0xffffff9c00747947 */ /* 0x000fea000383ffff */
.L_x_30:
[----:B------:R-:W-:-:S07]  /*7980*/  MOV R2, UR57 ;  /* 0x0000003900027c02 */ /* 0x000fce0008000f00 */
.L_x_120:
[----:B-1----:R1:W2:Y:S02]  /*7990*/  SYNCS.PHASECHK.TRANS64.TRYWAIT P0, [R2+URZ+0x18], R5 ;  /* 0x00001805020075a7 */ /* 0x0022a400080011ff */
[----:B--2---:R-:W-:Y:S05]  /*79a0*/  @!P0 NANOSLEEP.SYNCS 0x989680 ;  /* 0x009896800000895d */ /* 0x004fea0003900000 */
[----:B------:R-:W2:Y:S02]  /*79b0*/  @!P0 SYNCS.PHASECHK.TRANS64 P0, [R2+URZ+0x18], R5 ;  /* 0x00001805020085a7 */ /* 0x000ea400080010ff */
[----:B--2---:R-:W-:Y:S05]  /*79c0*/  @!P0 BRA `(.L_x_120) ;  /* 0xfffffffc00f08947 */ /* 0x004fea000383ffff */
[----:B------:R-:W-:Y:S05]  /*79d0*/  BRA `(.L_x_29) ;  /* 0xffffffa000b07947 */ /* 0x000fea000383ffff */
.L_x_36:
[----:B-1----:R1:W2:Y:S02]  /*79e0*/  SYNCS.PHASECHK.TRANS64.TRYWAIT P0, [R2+URZ+0x70], R3 ;  /* 0x00007003020075a7 */ /* 0x0022a400080011ff */
[----:B--2---:R-:W-:Y:S05]  /*79f0*/  @!P0 NANOSLEEP.SYNCS 0x989680 ;  /* 0x009896800000895d */ /* 0x004fea0003900000 */
[----:B------:R-:W2:Y:S02]  /*7a00*/  @!P0 SYNCS.PHASECHK.TRANS64 P0, [R2+URZ+0x70], R3 ;  /* 0x00007003020085a7 */ /* 0x000ea400080010ff */
[----:B--2---:R-:W-:Y:S05]  /*7a10*/  @!P0 BRA `(.L_x_36) ;  /* 0xfffffffc00f08947 */ /* 0x004fea000383ffff */
[----:B------:R-:W-:Y:S05]  /*7a20*/  BRA `(.L_x_121) ;  /* 0xffffffa400cc7947 */ /* 0x000fea000383ffff */
.L_x_40:
[----:B----4-:R-:W-:-:S07]  /*7a30*/  MOV R0, UR4 ;  /* 0x0000000400007c02 */ /* 0x010fce0008000f00 */
.L_x_122:
[----:B-1----:R1:W2:Y:S02]  /*7a40*/  SYNCS.PHASECHK.TRANS64.TRYWAIT P0, [R0+URZ], R3 ;  /* 0x00000003000075a7 */ /* 0x0022a400080011ff */
[----:B--2---:R-:W-:Y:S05]  /*7a50*/  @!P0 NANOSLEEP.SYNCS 0x989680 ;  /* 0x009896800000895d */ /* 0x004fea0003900000 */
[----:B------:R-:W2:Y:S02]  /*7a60*/  @!P0 SYNCS.PHASECHK.TRANS64 P0, [R0+URZ], R3 ;  /* 0x00000003000085a7 */ /* 0x000ea400080010ff */
[----:B--2---:R-:W-:Y:S05]  /*7a70*/  @!P0 BRA `(.L_x_122) ;  /* 0xfffffffc00f08947 */ /* 0x004fea000383ffff */
[----:B------:R-:W-:Y:S05]  /*7a80*/  BRA `(.L_x_123) ;  /* 0xffffffac003c7947 */ /* 0x000fea000383ffff */
.L_x_41:
[----:B----4-:R-:W-:-:S07]  /*7a90*/  MOV R0, UR5 ;  /* 0x0000000500007c02 */ /* 0x010fce0008000f00 */
.L_x_124:
[----:B-1----:R1:W2:Y:S02]  /*7aa0*/  SYNCS.PHASECHK.TRANS64.TRYWAIT P0, [R0+URZ], R3 ;  /* 0x00000003000075a7 */ /* 0x0022a400080011ff */
[----:B--2---:R-:W-:Y:S05]  /*7ab0*/  @!P0 NANOSLEEP.SYNCS 0x989680 ;  /* 0x009896800000895d */ /* 0x004fea0003900000 */
[----:B------:R-:W2:Y:S02]  /*7ac0*/  @!P0 SYNCS.PHASECHK.TRANS64 P0, [R0+URZ], R3 ;  /* 0x00000003000085a7 */ /* 0x000ea400080010ff */
[----:B--2---:R-:W-:Y:S05]  /*7ad0*/  @!P0 BRA `(.L_x_124) ;  /* 0xfffffffc00f08947 */ /* 0x004fea000383ffff */
[----:B------:R-:W-:Y:S05]  /*7ae0*/  BRA `(.L_x_125) ;  /* 0xffffffac00487947 */ /* 0x000fea000383ffff */
.L_x_44:
[----:B-1----:R1:W2:Y:S02]  /*7af0*/  SYNCS.PHASECHK.TRANS64.TRYWAIT P0, [R0+URZ+0xd0], R5 ;  /* 0x0000d005000075a7 */ /* 0x0022a400080011ff */
[----:B--2---:R-:W-:Y:S05]  /*7b00*/  @!P0 NANOSLEEP.SYNCS 0x989680 ;  /* 0x009896800000895d */ /* 0x004fea0003900000 */
[----:B------:R-:W2:Y:S02]  /*7b10*/  @!P0 SYNCS.PHASECHK.TRANS64 P0, [R0+URZ+0xd0], R5 ;  /* 0x0000d005000085a7 */ /* 0x000ea400080010ff */
[----:B--2---:R-:W-:Y:S05]  /*7b20*/  @!P0 BRA `(.L_x_44) ;  /* 0xfffffffc00f08947 */ /* 0x004fea000383ffff */
[----:B------:R-:W-:Y:S05]  /*7b30*/  BRA `(.L_x_126) ;  /* 0xffffffac00a47947 */ /* 0x000fea000383ffff */
.L_x_45:
[----:B------:R-:W-:-:S07]  /*7b40*/  MOV R0, UR4 ;  /* 0x0000000400007c02 */ /* 0x000fce0008000f00 */
.L_x_127:
[----:B-1----:R1:W2:Y:S02]  /*7b50*/  SYNCS.PHASECHK.TRANS64.TRYWAIT P0, [R0+URZ+0x80], R5 ;  /* 0x00008005000075a7 */ /* 0x0022a400080011ff */
[----:B--2---:R-:W-:Y:S05]  /*7b60*/  @!P0 NANOSLEEP.SYNCS 0x989680 ;  /* 0x009896800000895d */ /* 0x004fea0003900000 */
[----:B------:R-:W2:Y:S02]  /*7b70*/  @!P0 SYNCS.PHASECHK.TRANS64 P0, [R0+URZ+0x80], R5 ;  /* 0x00008005000085a7 */ /* 0x000ea400080010ff */
[----:B--2---:R-:W-:Y:S05]  /*7b80*/  @!P0 BRA `(.L_x_127) ;  /* 0xfffffffc00f08947 */ /* 0x004fea000383ffff */
[----:B------:R-:W-:Y:S05]  /*7b90*/  BRA `(.L_x_128) ;  /* 0xffffffac00b47947 */ /* 0x000fea000383ffff */
.L_x_46:
[----:B-1----:R1:W2:Y:S02]  /*7ba0*/  SYNCS.PHASECHK.TRANS64.TRYWAIT P1, [R0+URZ+0x70], R5 ;  /* 0x00007005000075a7 */ /* 0x0022a400080211ff */
[----:B--2---:R-:W-:Y:S05]  /*7bb0*/  @!P1 NANOSLEEP.SYNCS 0x989680 ;  /* 0x009896800000995d */ /* 0x004fea0003900000 */
[----:B------:R-:W2:Y:S02]  /*7bc0*/  @!P1 SYNCS.PHASECHK.TRANS64 P1, [R0+URZ+0x70], R5 ;  /* 0x00007005000095a7 */ /* 0x000ea400080210ff */
[----:B--2---:R-:W-:Y:S05]  /*7bd0*/  @!P1 BRA `(.L_x_46) ;  /* 0xfffffffc00f09947 */ /* 0x004fea000383ffff */
[----:B------:R-:W-:Y:S05]  /*7be0*/  BRA `(.L_x_129) ;  /* 0xffffffac00e47947 */ /* 0x000fea000383ffff */
.L_x_49:
[----:B------:R-:W-:-:S07]  /*7bf0*/  MOV R0, UR4 ;  /* 0x0000000400007c02 */ /* 0x000fce0008000f00 */
.L_x_130:
[----:B-1----:R1:W2:Y:S02]  /*7c00*/  SYNCS.PHASECHK.TRANS64.TRYWAIT P0, [R0+URZ+0x80], R3 ;  /* 0x00008003000075a7 */ /* 0x0022a400080011ff */
[----:B--2---:R-:W-:Y:S05]  /*7c10*/  @!P0 NANOSLEEP.SYNCS 0x989680 ;  /* 0x009896800000895d */ /* 0x004fea0003900000 */
[----:B------:R-:W2:Y:S02]  /*7c20*/  @!P0 SYNCS.PHASECHK.TRANS64 P0, [R0+URZ+0x80], R3 ;  /* 0x00008003000085a7 */ /* 0x000ea400080010ff */
[----:B--2---:R-:W-:Y:S05]  /*7c30*/  @!P0 BRA `(.L_x_130) ;  /* 0xfffffffc00f08947 */ /* 0x004fea000383ffff */
[----:B------:R-:W-:Y:S05]  /*7c40*/  BRA `(.L_x_48) ;  /* 0xffffffb000387947 */ /* 0x000fea000383ffff */
.L_x_56:
[----:B-1----:R1:W2:Y:S02]  /*7c50*/  SYNCS.PHASECHK.TRANS64.TRYWAIT P1, [R0+URZ+0x70], R5 ;  /* 0x00007005000075a7 */ /* 0x0022a400080211ff */
[----:B--2---:R-:W-:Y:S05]  /*7c60*/  @!P1 NANOSLEEP.SYNCS 0x989680 ;  /* 0x009896800000995d */ /* 0x004fea0003900000 */
[----:B------:R-:W2:Y:S02]  /*7c70*/  @!P1 SYNCS.PHASECHK.TRANS64 P1, [R0+URZ+0x70], R5 ;  /* 0x00007005000095a7 */ /* 0x000ea400080210ff */
[----:B--2---:R-:W-:Y:S05]  /*7c80*/  @!P1 BRA `(.L_x_56) ;  /* 0xfffffffc00f09947 */ /* 0x004fea000383ffff */
[----:B------:R-:W-:Y:S05]  /*7c90*/  BRA `(.L_x_131) ;  /* 0xffffffb4009c7947 */ /* 0x000fea000383ffff */
.L_x_57:
[----:B------:R-:W-:-:S07]  /*7ca0*/  MOV R3, UR75 ;  /* 0x0000004b00037c02 */ /* 0x000fce0008000f00 */
.L_x_132:
[----:B-1----:R1:W2:Y:S02]  /*7cb0*/  SYNCS.PHASECHK.TRANS64.TRYWAIT P0, [R3+URZ+0xb0], R0 ;  /* 0x0000b000030075a7 */ /* 0x0022a400080011ff */
[----:B--2---:R-:W-:Y:S05]  /*7cc0*/  @!P0 NANOSLEEP.SYNCS 0x989680 ;  /* 0x009896800000895d */ /* 0x004fea0003900000 */
[----:B------:R-:W2:Y:S02]  /*7cd0*/  @!P0 SYNCS.PHASECHK.TRANS64 P0, [R3+URZ+0xb0], R0 ;  /* 0x0000b000030085a7 */ /* 0x000ea400080010ff */
[----:B--2---:R-:W-:Y:S05]  /*7ce0*/  @!P0 BRA `(.L_x_132) ;  /* 0xfffffffc00f08947 */ /* 0x004fea000383ffff */
[----:B------:R-:W-:Y:S05]  /*7cf0*/  BRA `(.L_x_133) ;  /* 0xffffffb400f07947 */ /* 0x000fea000383ffff */
.L_x_60:
[----:B------:R-:W-:Y:S07]  /*7d00*/  MOV R0, UR5 ;  /* 0x0000000500007c02 */ /* 0x000fee0008000f00 */
.L_x_134:
[----:B-1----:R1:W2:Y:S02]  /*7d10*/  SYNCS.PHASECHK.TRANS64.TRYWAIT P0, [R0+URZ], R3 ;  /* 0x00000003000075a7 */ /* 0x0022a400080011ff */
[----:B--2---:R-:W-:Y:S05]  /*7d20*/  @!P0 NANOSLEEP.SYNCS 0x989680 ;  /* 0x009896800000895d */ /* 0x004fea0003900000 */
[----:B------:R-:W2:Y:S02]  /*7d30*/  @!P0 SYNCS.PHASECHK.TRANS64 P0, [R0+URZ], R3 ;  /* 0x00000003000085a7 */ /* 0x000ea400080010ff */
[----:B--2---:R-:W-:Y:S05]  /*7d40*/  @!P0 BRA `(.L_x_134) ;  /* 0xfffffffc00f08947 */ /* 0x004fea000383ffff */
[----:B------:R-:W-:Y:S05]  /*7d50*/  BRA `(.L_x_59) ;  /* 0xffffffb8000c7947 */ /* 0x000fea000383ffff */
.L_x_63:
[----:B------:R-:W-:-:S07]  /*7d60*/  MOV R0, UR4 ;  /* 0x0000000400007c02 */ /* 0x000fce0008000f00 */
.L_x_135:
[----:B--2---:R2:W3:Y:S02]  /*7d70*/  SYNCS.PHASECHK.TRANS64.TRYWAIT P0, [R0+URZ], R3 ;  /* 0x00000003000075a7 */ /* 0x0044e400080011ff */
[----:B---3--:R-:W-:Y:S05]  /*7d80*/  @!P0 NANOSLEEP.SYNCS 0x989680 ;  /* 0x009896800000895d */ /* 0x008fea0003900000 */
[----:B------:R-:W3:Y:S02]  /*7d90*/  @!P0 SYNCS.PHASECHK.TRANS64 P0, [R0+URZ], R3 ;  /* 0x00000003000085a7 */ /* 0x000ee400080010ff */
[----:B---3--:R-:W-:Y:S05]  /*7da0*/  @!P0 BRA `(.L_x_135) ;  /* 0xfffffffc00f08947 */ /* 0x008fea000383ffff */
[----:B------:R-:W-:Y:S05]  /*7db0*/  BRA `(.L_x_136) ;  /* 0xffffffc000147947 */ /* 0x000fea000383ffff */
.L_x_64:
[----:B------:R-:W-:-:S07]  /*7dc0*/  MOV R0, UR5 ;  /* 0x0000000500007c02 */ /* 0x000fce0008000f00 */
.L_x_137:
[----:B-1----:R1:W2:Y:S02]  /*7dd0*/  SYNCS.PHASECHK.TRANS64.TRYWAIT P0, [R0+URZ], R3 ;  /* 0x00000003000075a7 */ /* 0x0022a400080011ff */
[----:B--2---:R-:W-:Y:S05]  /*7de0*/  @!P0 NANOSLEEP.SYNCS 0x989680 ;  /* 0x009896800000895d */ /* 0x004fea0003900000 */
[----:B------:R-:W2:Y:S02]  /*7df0*/  @!P0 SYNCS.PHASECHK.TRANS64 P0, [R0+URZ], R3 ;  /* 0x00000003000085a7 */ /* 0x000ea400080010ff */
[----:B--2---:R-:W-:Y:S05]  /*7e00*/  @!P0 BRA `(.L_x_137) ;  /* 0xfffffffc00f08947 */ /* 0x004fea000383ffff */
[----:B------:R-:W-:Y:S05]  /*7e10*/  BRA `(.L_x_138) ;  /* 0xffffffc000207947 */ /* 0x000fea000383ffff */
.L_x_65:
[----:B------:R-:W-:-:S07]  /*7e20*/  MOV R0, UR5 ;  /* 0x0000000500007c02 */ /* 0x000fce0008000f00 */
.L_x_139:
[----:B-1----:R1:W2:Y:S02]  /*7e30*/  SYNCS.PHASECHK.TRANS64.TRYWAIT P0, [R0+URZ], R3 ;  /* 0x00000003000075a7 */ /* 0x0022a400080011ff */
[----:B--2---:R-:W-:Y:S05]  /*7e40*/  @!P0 NANOSLEEP.SYNCS 0x989680 ;  /* 0x009896800000895d */ /* 0x004fea0003900000 */
[----:B------:R-:W2:Y:S02]  /*7e50*/  @!P0 SYNCS.PHASECHK.TRANS64 P0, [R0+URZ], R3 ;  /* 0x00000003000085a7 */ /* 0x000ea400080010ff */
[----:B--2---:R-:W-:Y:S05]  /*7e60*/  @!P0 BRA `(.L_x_139) ;  /* 0xfffffffc00f08947 */ /* 0x004fea000383ffff */
[----:B------:R-:W-:Y:S05]  /*7e70*/  BRA `(.L_x_140) ;  /* 0xffffffc0002c7947 */ /* 0x000fea000383ffff */
.L_x_66:
[----:B------:R-:W-:-:S07]  /*7e80*/  MOV R0, UR4 ;  /* 0x0000000400007c02 */ /* 0x000fce0008000f00 */
.L_x_141:
[----:B-1----:R1:W2:Y:S02]  /*7e90*/  SYNCS.PHASECHK.TRANS64.TRYWAIT P0, [R0+URZ], R3 ;  /* 0x00000003000075a7 */ /* 0x0022a400080011ff */
[----:B--2---:R-:W-:Y:S05]  /*7ea0*/  @!P0 NANOSLEEP.SYNCS 0x989680 ;  /* 0x009896800000895d */ /* 0x004fea0003900000 */
[----:B------:R-:W2:Y:S02]  /*7eb0*/  @!P0 SYNCS.PHASECHK.TRANS64 P0, [R0+URZ], R3 ;  /* 0x00000003000085a7 */ /* 0x000ea400080010ff */
[----:B--2---:R-:W-:Y:S05]  /*7ec0*/  @!P0 BRA `(.L_x_141) ;  /* 0xfffffffc00f08947 */ /* 0x004fea000383ffff */
[----:B------:R-:W-:Y:S05]  /*7ed0*/  BRA `(.L_x_142) ;  /* 0xffffffc000387947 */ /* 0x000fea000383ffff */
.L_x_71:
[----:B--2---:R2:W3:Y:S02]  /*7ee0*/  SYNCS.PHASECHK.TRANS64.TRYWAIT P0, [R0+URZ+0x70], R3 ;  /* 0x00007003000075a7 */ /* 0x0044e400080011ff */
[----:B---3--:R-:W-:Y:S05]  /*7ef0*/  @!P0 NANOSLEEP.SYNCS 0x989680 ;  /* 0x009896800000895d */ /* 0x008fea0003900000 */
[----:B------:R-:W3:Y:S02]  /*7f00*/  @!P0 SYNCS.PHASECHK.TRANS64 P0, [R0+URZ+0x70], R3 ;  /* 0x00007003000085a7 */ /* 0x000ee400080010ff */
[----:B---3--:R-:W-:Y:S05]  /*7f10*/  @!P0 BRA `(.L_x_71) ;  /* 0xfffffffc00f08947 */ /* 0x008fea000383ffff */
[----:B------:R-:W-:Y:S05]  /*7f20*/  BRA `(.L_x_143) ;  /* 0xffffffc400387947 */ /* 0x000fea000383ffff */
.L_x_74:
[----:B------:R-:W-:Y:S07]  /*7f30*/  MOV R0, UR13 ;  /* 0x0000000d00007c02 */ /* 0x000fee0008000f00 */
.L_x_144:
[----:B--2---:R2:W3:Y:S02]  /*7f40*/  SYNCS.PHASECHK.TRANS64.TRYWAIT P0, [R0+URZ+0x68], R3 ;  /* 0x00006803000075a7 */ /* 0x0044e400080011ff */
[----:B---3--:R-:W-:Y:S05]  /*7f50*/  @!P0 NANOSLEEP.SYNCS 0x989680 ;  /* 0x009896800000895d */ /* 0x008fea0003900000 */
[----:B------:R-:W3:Y:S02]  /*7f60*/  @!P0 SYNCS.PHASECHK.TRANS64 P0, [R0+URZ+0x68], R3 ;  /* 0x00006803000085a7 */ /* 0x000ee400080010ff */
[----:B---3--:R-:W-:Y:S05]  /*7f70*/  @!P0 BRA `(.L_x_144) ;  /* 0xfffffffc00f08947 */ /* 0x008fea000383ffff */
[----:B------:R-:W-:Y:S05]  /*7f80*/  BRA `(.L_x_73) ;  /* 0xffffffc800187947 */ /* 0x000fea000383ffff */
.L_x_77:
[----:B------:R-:W-:Y:S07]  /*7f90*/  MOV R0, UR4 ;  /* 0x0000000400007c02 */ /* 0x000fee0008000f00 */
.L_x_145:
[----:B-1----:R1:W2:Y:S02]  /*7fa0*/  SYNCS.PHASECHK.TRANS64.TRYWAIT P0, [R0+URZ+0x48], R3 ;  /* 0x00004803000075a7 */ /* 0x0022a400080011ff */
[----:B--2---:R-:W-:Y:S05]  /*7fb0*/  @!P0 NANOSLEEP.SYNCS 0x989680 ;  /* 0x009896800000895d */ /* 0x004fea0003900000 */
[----:B------:R-:W2:Y:S02]  /*7fc0*/  @!P0 SYNCS.PHASECHK.TRANS64 P0, [R0+URZ+0x48], R3 ;  /* 0x00004803000085a7 */ /* 0x000ea400080010ff */
[----:B--2---:R-:W-:Y:S05]  /*7fd0*/  @!P0 BRA `(.L_x_145) ;  /* 0xfffffffc00f08947 */ /* 0x004fea000383ffff */
[----:B------:R-:W-:Y:S05]  /*7fe0*/  BRA `(.L_x_146) ;  /* 0xffffffc800907947 */ /* 0x000fea000383ffff */
.L_x_78:
[----:B------:R-:W-:Y:S07]  /*7ff0*/  MOV R3, UR6 ;  /* 0x0000000600037c02 */ /* 0x000fee0008000f00 */
.L_x_147:
[----:B-1----:R1:W2:Y:S02]  /*8000*/  SYNCS.PHASECHK.TRANS64.TRYWAIT P0, [R3+URZ+0x48], R12 ;  /* 0x0000480c030075a7 */ /* 0x0022a400080011ff */
[----:B--2---:R-:W-:Y:S05]  /*8010*/  @!P0 NANOSLEEP.SYNCS 0x989680 ;  /* 0x009896800000895d */ /* 0x004fea0003900000 */
[----:B------:R-:W2:Y:S02]  /*8020*/  @!P0 SYNCS.PHASECHK.TRANS64 P0, [R3+URZ+0x48], R12 ;  /* 0x0000480c030085a7 */ /* 0x000ea400080010ff */
[----:B--2---:R-:W-:Y:S05]  /*8030*/  @!P0 BRA `(.L_x_147) ;  /* 0xfffffffc00f08947 */ /* 0x004fea000383ffff */
[----:B------:R-:W-:Y:S05]  /*8040*/  BRA `(.L_x_148) ;  /* 0xffffffcc00307947 */ /* 0x000fea000383ffff */
.L_x_80:
[----:B------:R-:W-:-:S07]  /*8050*/  MOV R0, UR4 ;  /* 0x0000000400007c02 */ /* 0x000fce0008000f00 */
.L_x_149:
[----:B-1----:R1:W3:Y:S02]  /*8060*/  SYNCS.PHASECHK.TRANS64.TRYWAIT P0, [R0+URZ], R3 ;  /* 0x00000003000075a7 */ /* 0x0022e400080011ff */
[----:B---3--:R-:W-:Y:S05]  /*8070*/  @!P0 NANOSLEEP.SYNCS 0x989680 ;  /* 0x009896800000895d */ /* 0x008fea0003900000 */
[----:B------:R-:W3:Y:S02]  /*8080*/  @!P0 SYNCS.PHASECHK.TRANS64 P0, [R0+URZ], R3 ;  /* 0x00000003000085a7 */ /* 0x000ee400080010ff */
[----:B---3--:R-:W-:Y:S05]  /*8090*/  @!P0 BRA `(.L_x_149) ;  /* 0xfffffffc00f08947 */ /* 0x008fea000383ffff */
[----:B------:R-:W-:Y:S05]  /*80a0*/  BRA `(.L_x_150) ;  /* 0xffffffcc00bc7947 */ /* 0x000fea000383ffff */
.L_x_81:
[----:B------:R-:W-:-:S07]  /*80b0*/  MOV R0, UR5 ;  /* 0x0000000500007c02 */ /* 0x000fce0008000f00 */
.L_x_151:
[----:B-1----:R1:W3:Y:S02]  /*80c0*/  SYNCS.PHASECHK.TRANS64.TRYWAIT P0, [R0+URZ], R3 ;  /* 0x00000003000075a7 */ /* 0x0022e400080011ff */
[----:B---3--:R-:W-:Y:S05]  /*80d0*/  @!P0 NANOSLEEP.SYNCS 0x989680 ;  /* 0x009896800000895d */ /* 0x008fea0003900000 */
[----:B------:R-:W3:Y:S02]  /*80e0*/  @!P0 SYNCS.PHASECHK.TRANS64 P0, [R0+URZ], R3 ;  /* 0x00000003000085a7 */ /* 0x000ee400080010ff */
[----:B---3--:R-:W-:Y:S05]  /*80f0*/  @!P0 BRA `(.L_x_151) ;  /* 0xfffffffc00f08947 */ /* 0x008fea000383ffff */
[----:B------:R-:W-:Y:S05]  /*8100*/  BRA `(.L_x_152) ;  /* 0xffffffcc00c87947 */ /* 0x000fea000383ffff */
.L_x_83:
[----:B--2---:R2:W4:Y:S02]  /*8110*/  SYNCS.PHASECHK.TRANS64.TRYWAIT P0, [R0+URZ+0x70], R3 ;  /* 0x00007003000075a7 */ /* 0x00452400080011ff */
[----:B----4-:R-:W-:Y:S05]  /*8120*/  @!P0 NANOSLEEP.SYNCS 0x989680 ;  /* 0x009896800000895d */ /* 0x010fea0003900000 */
[----:B------:R-:W4:Y:S02]  /*8130*/  @!P0 SYNCS.PHASECHK.TRANS64 P0, [R0+URZ+0x70], R3 ;  /* 0x00007003000085a7 */ /* 0x000f2400080010ff */
[----:B----4-:R-:W-:Y:S05]  /*8140*/  @!P0 BRA `(.L_x_83) ;  /* 0xfffffffc00f08947 */ /* 0x010fea000383ffff */
[----:B------:R-:W-:Y:S05]  /*8150*/  BRA `(.L_x_153) ;  /* 0xffffffd000bc7947 */ /* 0x000fea000383ffff */
.L_x_93:
[----:B-1----:R1:W3:Y:S02]  /*8160*/  SYNCS.PHASECHK.TRANS64.TRYWAIT P1, [R0+URZ+0x30], R5 ;  /* 0x00003005000075a7 */ /* 0x0022e400080211ff */
[----:B---3--:R-:W-:Y:S05]  /*8170*/  @!P1 NANOSLEEP.SYNCS 0x989680 ;  /* 0x009896800000995d */ /* 0x008fea0003900000 */
[----:B------:R-:W3:Y:S02]  /*8180*/  @!P1 SYNCS.PHASECHK.TRANS64 P1, [R0+URZ+0x30], R5 ;  /* 0x00003005000095a7 */ /* 0x000ee400080210ff */
[----:B---3--:R-:W-:Y:S05]  /*8190*/  @!P1 BRA `(.L_x_93) ;  /* 0xfffffffc00f09947 */ /* 0x008fea000383ffff */
[----:B------:R-:W-:Y:S05]  /*81a0*/  BRA `(.L_x_92) ;  /* 0xffffffdc00cc7947 */ /* 0x000fea000383ffff */
.L_x_95:
[----:B---3--:R3:W4:Y:S02]  /*81b0*/  SYNCS.PHASECHK.TRANS64.TRYWAIT P0, [R84+URZ+0x90], R7 ;  /* 0x00009007540075a7 */ /* 0x00872400080011ff */
[----:B----4-:R-:W-:Y:S05]  /*81c0*/  @!P0 NANOSLEEP.SYNCS 0x989680 ;  /* 0x009896800000895d */ /* 0x010fea0003900000 */
[----:B------:R-:W4:Y:S02]  /*81d0*/  @!P0 SYNCS.PHASECHK.TRANS64 P0, [R84+URZ+0x90], R7 ;  /* 0x00009007540085a7 */ /* 0x000f2400080010ff */
[----:B----4-:R-:W-:Y:S05]  /*81e0*/  @!P0 BRA `(.L_x_95) ;  /* 0xfffffffc00f08947 */ /* 0x010fea000383ffff */
[----:B------:R-:W-:Y:S05]  /*81f0*/  BRA `(.L_x_94) ;  /* 0xffffffe000447947 */ /* 0x000fea000383ffff */
.L_x_106:
[----:B-1----:R1:W2:Y:S02]  /*8200*/  SYNCS.PHASECHK.TRANS64.TRYWAIT P0, [R2+URZ+0x30], R5 ;  /* 0x00003005020075a7 */ /* 0x0022a400080011ff */
[----:B--2---:R-:W-:Y:S05]  /*8210*/  @!P0 NANOSLEEP.SYNCS 0x989680 ;  /* 0x009896800000895d */ /* 0x004fea0003900000 */
[----:B------:R-:W2:Y:S02]  /*8220*/  @!P0 SYNCS.PHASECHK.TRANS64 P0, [R2+URZ+0x30], R5 ;  /* 0x00003005020085a7 */ /* 0x000ea400080010ff */
[----:B--2---:R-:W-:Y:S05]  /*8230*/  @!P0 BRA `(.L_x_106) ;  /* 0xfffffffc00f08947 */ /* 0x004fea000383ffff */
[----:B------:R-:W-:Y:S05]  /*8240*/  BRA `(.L_x_105) ;  /* 0xffffffe8008c7947 */ /* 0x000fea000383ffff */
        .weak           $__internal_0_$__cuda_sm10x_tcgen05_guardrail_trap_col_being_dealloced_not_returned_by_alloc
        .type           $__internal_0_$__cuda_sm10x_tcgen05_guardrail_trap_col_being_dealloced_not_returned_by_alloc,@function
        .size           $__internal_0_$__cuda_sm10x_tcgen05_guardrail_trap_col_being_dealloced_not_returned_by_alloc,($__internal_1_$__cuda_sm10x_tcgen05_guardrail_trap_phase_invalid_during_alloc - $__internal_0_$__cuda_sm10x_tcgen05_guardrail_trap_col_being_dealloced_not_returned_by_alloc)
$__internal_0_$__cuda_sm10x_tcgen05_guardrail_trap_col_being_dealloced_not_returned_by_alloc:
[----:B------:R-:W-:Y:S05]  /*8250*/  BPT.TRAP 0x1 ;  /* 0x000000040000795c */ /* 0x000fea0000300000 */
[----:B------:R-:W-:-:S04]  /*8260*/  HFMA2 R3, -RZ, RZ, 0, 0 ;  /* 0x00000000ff037431 */ /* 0x000fc800000001ff */
[----:B------:R-:W-:Y:S05]  /*8270*/  RET.REL.NODEC R2 `(_ZN7cutlass13device_kernelINS_4gemm6kernel13GemmUniversalIN4cute5tupleIJiiiiEEENS1_10collective13CollectiveMmaINS1_35MainloopSm100TmaUmmaWarpSpecializedILi3ELi2ELi4ENS5_IJNS4_1CILi1EEESB_SB_EEEEENS5_IJNSA_ILi64EEESE_NSA_ILi128EEEEEENS_10tfloat32_tENS5_IJlSB_lEEESH_SI_NS4_8TiledMMAINS4_8MMA_AtomIJNS4_17SM100_MMA_TF32_SSISH_SH_fLi64ELi64ELNS4_4UMMA5MajorE0ELSN_0ELNSM_7ScaleInE0ELSO_0EEEEEENS4_6LayoutISC_NS5_IJNSA_ILi0EEESS_SS_EEEEENS5_IJNS4_10UnderscoreESV_SV_EEEEENS4_13SM90_TMA_LOADENS4_14ComposedLayoutINS4_7SwizzleILi3ELi4ELi3EEENS4_18smem_ptr_flag_bitsILi32EEENSR_INS5_IJNSA_ILi8EEENSA_ILi32EEEEEENS5_IJS15_SB_EEEEEEEvNS4_8identityESY_S19_vS1A_EENS_8epilogue10collective18CollectiveEpilogueINS1C_23Sm100TmaWarpSpecializedILi3ELi2ELi16ELb1ELb0EEEJSG_NS5_IJNSR_ISE_SB_EENSR_IS15_SB_EEEEESH_SI_SH_SI_NS1C_6fusion15FusionCallbacksIS1G_NS1K_17LinearCombinationISH_fSH_fLNS_15FloatRoundStyleE2EEESG_S1J_JEEENS4_5SM1004TMEM4LOAD26SM100_TMEM_LOAD_16dp128b8xESY_S19_NS4_17SM75_U32x4_LDSM_NENS4_14SM90_TMA_STOREES19_NS4_17SM90_U32x4_STSM_NENS4_39AutoVectorizingCopyWithAssumedAlignmentILi128EEEEEEvvEEEEvNT_6ParamsE) ;  /* 0xffffff7c02607950 */ /* 0x000fea0003c3ffff */
        .weak           $__internal_1_$__cuda_sm10x_tcgen05_guardrail_trap_phase_invalid_during_alloc
        .type           $__internal_1_$__cuda_sm10x_tcgen05_guardrail_trap_phase_invalid_during_alloc,@function
        .size           $__internal_1_$__cuda_sm10x_tcgen05_guardrail_trap_phase_invalid_during_alloc,($__internal_2_$__cuda_sm10x_tcgen05_guardrail_trap_unallocated_columns_being_dealloced - $__internal_1_$__cuda_sm10x_tcgen05_guardrail_trap_phase_invalid_during_alloc)
$__internal_1_$__cuda_sm10x_tcgen05_guardrail_trap_phase_invalid_during_alloc:
[----:B------:R-:W-:Y:S05]  /*8280*/  BPT.TRAP 0x1 ;  /* 0x000000040000795c */ /* 0x000fea0000300000 */
[----:B------:R-:W-:-:S04]  /*8290*/  MOV R3, 0x0 ;  /* 0x0000000000037802 */ /* 0x000fc80000000f00 */
[----:B------:R-:W-:Y:S05]  /*82a0*/  RET.REL.NODEC R2 `(_ZN7cutlass13device_kernelINS_4gemm6kernel13GemmUniversalIN4cute5tupleIJiiiiEEENS1_10collective13CollectiveMmaINS1_35MainloopSm100TmaUmmaWarpSpecializedILi3ELi2ELi4ENS5_IJNS4_1CILi1EEESB_SB_EEEEENS5_IJNSA_ILi64EEESE_NSA_ILi128EEEEEENS_10tfloat32_tENS5_IJlSB_lEEESH_SI_NS4_8TiledMMAINS4_8MMA_AtomIJNS4_17SM100_MMA_TF32_SSISH_SH_fLi64ELi64ELNS4_4UMMA5MajorE0ELSN_0ELNSM_7ScaleInE0ELSO_0EEEEEENS4_6LayoutISC_NS5_IJNSA_ILi0EEESS_SS_EEEEENS5_IJNS4_10UnderscoreESV_SV_EEEEENS4_13SM90_TMA_LOADENS4_14ComposedLayoutINS4_7SwizzleILi3ELi4ELi3EEENS4_18smem_ptr_flag_bitsILi32EEENSR_INS5_IJNSA_ILi8EEENSA_ILi32EEEEEENS5_IJS15_SB_EEEEEEEvNS4_8identityESY_S19_vS1A_EENS_8epilogue10collective18CollectiveEpilogueINS1C_23Sm100TmaWarpSpecializedILi3ELi2ELi16ELb1ELb0EEEJSG_NS5_IJNSR_ISE_SB_EENSR_IS15_SB_EEEEESH_SI_SH_SI_NS1C_6fusion15FusionCallbacksIS1G_NS1K_17LinearCombinationISH_fSH_fLNS_15FloatRoundStyleE2EEESG_S1J_JEEENS4_5SM1004TMEM4LOAD26SM100_TMEM_LOAD_16dp128b8xESY_S19_NS4_17SM75_U32x4_LDSM_NENS4_14SM90_TMA_STOREES19_NS4_17SM90_U32x4_STSM_NENS4_39AutoVectorizingCopyWithAssumedAlignmentILi128EEEEEEvvEEEEvNT_6ParamsE) ;  /* 0xffffff7c02547950 */ /* 0x000fea0003c3ffff */
        .weak           $__internal_2_$__cuda_sm10x_tcgen05_guardrail_trap_unallocated_columns_being_dealloced
        .type           $__internal_2_$__cuda_sm10x_tcgen05_guardrail_trap_unallocated_columns_being_dealloced,@function
        .size           $__internal_2_$__cuda_sm10x_tcgen05_guardrail_trap_unallocated_columns_being_dealloced,(.L_x_155 - $__internal_2_$__cuda_sm10x_tcgen05_guardrail_trap_unallocated_columns_being_dealloced)
$__internal_2_$__cuda_sm10x_tcgen05_guardrail_trap_unallocated_columns_being_dealloced:
[----:B------:R-:W-:Y:S05]  /*82b0*/  BPT.TRAP 0x1 ;  /* 0x000000040000795c */ /* 0x000fea0000300000 */
[----:B------:R-:W-:-:S04]  /*82c0*/  HFMA2 R3, -RZ, RZ, 0, 0 ;  /* 0x00000000ff037431 */ /* 0x000fc800000001ff */
[----:B------:R-:W-:Y:S05]  /*82d0*/  RET.REL.NODEC R2 `(_ZN7cutlass13device_kernelINS_4gemm6kernel13GemmUniversalIN4cute5tupleIJiiiiEEENS1_10collective13CollectiveMmaINS1_35MainloopSm100TmaUmmaWarpSpecializedILi3ELi2ELi4ENS5_IJNS4_1CILi1EEESB_SB_EEEEENS5_IJNSA_ILi64EEESE_NSA_ILi128EEEEEENS_10tfloat32_tENS5_IJlSB_lEEESH_SI_NS4_8TiledMMAINS4_8MMA_AtomIJNS4_17SM100_MMA_TF32_SSISH_SH_fLi64ELi64ELNS4_4UMMA5MajorE0ELSN_0ELNSM_7ScaleInE0ELSO_0EEEEEENS4_6LayoutISC_NS5_IJNSA_ILi0EEESS_SS_EEEEENS5_IJNS4_10UnderscoreESV_SV_EEEEENS4_13SM90_TMA_LOADENS4_14ComposedLayoutINS4_7SwizzleILi3ELi4ELi3EEENS4_18smem_ptr_flag_bitsILi32EEENSR_INS5_IJNSA_ILi8EEENSA_ILi32EEEEEENS5_IJS15_SB_EEEEEEEvNS4_8identityESY_S19_vS1A_EENS_8epilogue10collective18CollectiveEpilogueINS1C_23Sm100TmaWarpSpecializedILi3ELi2ELi16ELb1ELb0EEEJSG_NS5_IJNSR_ISE_SB_EENSR_IS15_SB_EEEEESH_SI_SH_SI_NS1C_6fusion15FusionCallbacksIS1G_NS1K_17LinearCombinationISH_fSH_fLNS_15FloatRoundStyleE2EEESG_S1J_JEEENS4_5SM1004TMEM4LOAD26SM100_TMEM_LOAD_16dp128b8xESY_S19_NS4_17SM75_U32x4_LDSM_NENS4_14SM90_TMA_STOREES19_NS4_17SM90_U32x4_STSM_NENS4_39AutoVectorizingCopyWithAssumedAlignmentILi128EEEEEEvvEEEEvNT_6ParamsE) ;  /* 0xffffff7c02487950 */ /* 0x000fea0003c3ffff */
.L_x_154:
[----:B------:R-:W-:-:S00]  /*82e0*/  BRA `(.L_x_154) ;  /* 0xfffffffc00fc7947 */ /* 0x000fc0000383ffff */
[----:B------:R-:W-:-:S00]  /*82f0*/  NOP ;  /* 0x0000000000007918 */ /* 0x000fc00000000000 */
        /* <DEDUP_REMOVED lines=8> */
.L_x_155:


//--------------------- .nv.global.init           --------------------------
	.section	.nv.global.init,"aw",@progbits
.nv.global.init:
	.type		$str$27,@object
	.size		$str$27,($str$28 - $str$27)
$str$27:
        /*0000*/ 	.byte	0x28, 0x61, 0x64, 0x64, 0x72, 0x65, 0x73, 0x73, 0x20, 0x26, 0x20, 0x6d, 0x61, 0x73, 0x6b, 0x29
        /*0010*/ 	.byte	0x20, 0x3d, 0x3d, 0x20, 0x30, 0x00
	.type		$str$28,@object
	.size		$str$28,($str$26 - $str$28)
$str$28:
        /*0016*/ 	.byte	0x2f, 0x74, 0x6d, 0x70, 0x2f, 0x63, 0x75, 0x74, 0x6c, 0x61, 0x73, 0x73, 0x5f, 0x73, 0x77, 0x65
        /*0026*/ 	.byte	0x65, 0x70, 0x5f, 0x73, 0x72, 0x63, 0x2f, 0x69, 0x6e, 0x63, 0x6c, 0x75, 0x64, 0x65, 0x2f, 0x63
        /*0036*/ 	.byte	0x75, 0x74, 0x65, 0x2f, 0x70, 0x6f, 0x69, 0x6e, 0x74, 0x65, 0x72, 0x5f, 0x66, 0x6c, 0x61, 0x67
        /*0046*/ 	.byte	0x67, 0x65, 0x64, 0x2e, 0x68, 0x70, 0x70, 0x00
	.type		$str$26,@object
	.size		$str$26,($str$25 - $str$26)
$str$26:
        /*004e*/ 	.byte	0x2f, 0x74, 0x6d, 0x70, 0x2f, 0x63, 0x75, 0x74, 0x6c, 0x61, 0x73, 0x73, 0x5f, 0x73, 0x77, 0x65
        /*005e*/ 	.byte	0x65, 0x70, 0x5f, 0x73, 0x72, 0x63, 0x2f, 0x69, 0x6e, 0x63, 0x6c, 0x75, 0x64, 0x65, 0x2f, 0x63
        /*006e*/ 	.byte	0x75, 0x74, 0x65, 0x2f, 0x61, 0x74, 0x6f, 0x6d, 0x2f, 0x63, 0x6f, 0x70, 0x79, 0x5f, 0x74, 0x72
        /*007e*/ 	.byte	0x61, 0x69, 0x74, 0x73, 0x5f, 0x73, 0x6d, 0x31, 0x30, 0x30, 0x2e, 0x68, 0x70, 0x70, 0x00
	.type		$str$25,@object
	.size		$str$25,(__unnamed_1 - $str$25)
$str$25:
        /*008d*/ 	.byte	0x28, 0x28, 0x75, 0x69, 0x6e, 0x74, 0x33, 0x32, 0x5f, 0x74, 0x28, 0x74, 0x68, 0x72, 0x65, 0x61
        /*009d*/ 	.byte	0x64, 0x49, 0x64, 0x78, 0x2e, 0x78, 0x29, 0x20, 0x2f, 0x20, 0x33, 0x32, 0x29, 0x20, 0x25, 0x20
        /*00ad*/ 	.byte	0x34, 0x29, 0x20, 0x3d, 0x3d, 0x20, 0x28, 0x28, 0x28, 0x74, 0x6d, 0x65, 0x6d, 0x5f, 0x61, 0x64
        /*00bd*/ 	.byte	0x64, 0x72, 0x20, 0x3e, 0x3e, 0x20, 0x31, 0x36, 0x29, 0x20, 0x2f, 0x20, 0x33, 0x32, 0x29, 0x20
        /*00cd*/ 	.byte	0x25, 0x20, 0x34, 0x29, 0x00
	.type		__unnamed_1,@object
	.size		__unnamed_1,(__unnamed_2 - __unnamed_1)
__unnamed_1:
        /*00d2*/ 	.byte	0x61, 0x75, 0x74, 0x6f, 0x20, 0x63, 0x75, 0x74, 0x65, 0x3a, 0x3a, 0x61, 0x73, 0x5f, 0x70, 0x6f
        /* <DEDUP_REMOVED lines=24> */
        /*0262*/ 	.byte	0x30, 0x34, 0x38, 0x3e, 0x3e, 0x3e, 0x3e, 0x5d, 0x00
	.type		__unnamed_2,@object
	.size		__unnamed_2,(.L_2 - __unnamed_2)
__unnamed_2:
        /* <DEDUP_REMOVED lines=45> */
        /*053b*/ 	.byte	0x3e, 0x3e, 0x3e, 0x5d, 0x00
.L_2:


//--------------------- .nv.shared._ZN7cutlass13device_kernelINS_4gemm6kernel13GemmUniversalIN4cute5tupleIJiiiiEEENS1_10collective13CollectiveMmaINS1_35MainloopSm100TmaUmmaWarpSpecializedILi3ELi2ELi4ENS5_IJNS4_1CILi1EEESB_SB_EEEEENS5_IJNSA_ILi64EEESE_NSA_ILi128EEEEEENS_10tfloat32_tENS5_IJlSB_lEEESH_SI_NS4_8TiledMMAINS4_8MMA_AtomIJNS4_17SM100_MMA_TF32_SSISH_SH_fLi64ELi64ELNS4_4UMMA5MajorE0ELSN_0ELNSM_7ScaleInE0ELSO_0EEEEEENS4_6LayoutISC_NS5_IJNSA_ILi0EEESS_SS_EEEEENS5_IJNS4_10UnderscoreESV_SV_EEEEENS4_13SM90_TMA_LOADENS4_14ComposedLayoutINS4_7SwizzleILi3ELi4ELi3EEENS4_18smem_ptr_flag_bitsILi32EEENSR_INS5_IJNSA_ILi8EEENSA_ILi32EEEEEENS5_IJS15_SB_EEEEEEEvNS4_8identityESY_S19_vS1A_EENS_8epilogue10collective18CollectiveEpilogueINS1C_23Sm100TmaWarpSpecializedILi3ELi2ELi16ELb1ELb0EEEJSG_NS5_IJNSR_ISE_SB_EENSR_IS15_SB_EEEEESH_SI_SH_SI_NS1C_6fusion15FusionCallbacksIS1G_NS1K_17LinearCombinationISH_fSH_fLNS_15FloatRoundStyleE2EEESG_S1J_JEEENS4_5SM1004TMEM4LOAD26SM100_TMEM_LOAD_16dp128b8xESY_S19_NS4_17SM75_U32x4_LDSM_NENS4_14SM90_TMA_STOREES19_NS4_17SM90_U32x4_STSM_NENS4_39AutoVectorizingCopyWithAssumedAlignmentILi128EEEEEEvvEEEEvNT_6ParamsE --------------------------
	.section	.nv.shared._ZN7cutlass13device_kernelINS_4gemm6kernel13GemmUniversalIN4cute5tupleIJiiiiEEENS1_10collective13CollectiveMmaINS1_35MainloopSm100TmaUmmaWarpSpecializedILi3ELi2ELi4ENS5_IJNS4_1CILi1EEESB_SB_EEEEENS5_IJNSA_ILi64EEESE_NSA_ILi128EEEEEENS_10tfloat32_tENS5_IJlSB_lEEESH_SI_NS4_8TiledMMAINS4_8MMA_AtomIJNS4_17SM100_MMA_TF32_SSISH_SH_fLi64ELi64ELNS4_4UMMA5MajorE0ELSN_0ELNSM_7ScaleInE0ELSO_0EEEEEENS4_6LayoutISC_NS5_IJNSA_ILi0EEESS_SS_EEEEENS5_IJNS4_10UnderscoreESV_SV_EEEEENS4_13SM90_TMA_LOADENS4_14ComposedLayoutINS4_7SwizzleILi3ELi4ELi3EEENS4_18smem_ptr_flag_bitsILi32EEENSR_INS5_IJNSA_ILi8EEENSA_ILi32EEEEEENS5_IJS15_SB_EEEEEEEvNS4_8identityESY_S19_vS1A_EENS_8epilogue10collective18CollectiveEpilogueINS1C_23Sm100TmaWarpSpecializedILi3ELi2ELi16ELb1ELb0EEEJSG_NS5_IJNSR_ISE_SB_EENSR_IS15_SB_EEEEESH_SI_SH_SI_NS1C_6fusion15FusionCallbacksIS1G_NS1K_17LinearCombinationISH_fSH_fLNS_15FloatRoundStyleE2EEESG_S1J_JEEENS4_5SM1004TMEM4LOAD26SM100_TMEM_LOAD_16dp128b8xESY_S19_NS4_17SM75_U32x4_LDSM_NENS4_14SM90_TMA_STOREES19_NS4_17SM90_U32x4_STSM_NENS4_39AutoVectorizingCopyWithAssumedAlignmentILi128EEEEEEvvEEEEvNT_6ParamsE,"aw",@nobits
	.sectionflags	@""
	.align	16
	.zero		1024


//--------------------- .nv.shared.reserved.0     --------------------------
	.section	.nv.shared.reserved.0,"aw",@nobits
	.weak		__nv_reservedSMEM_offset_0_alias
	.size		__nv_reservedSMEM_offset_0_alias, 0, 64
	.other		__nv_reservedSMEM_offset_0_alias,@"STO_CUDA_RESERVED_SHARED STV_DEFAULT"
__nv_reservedSMEM_offset_0_alias:
	.zero		0
.nv.shared.reserved.0:
	.zero		64
	.weak		__nv_reservedSMEM_tcgen05_partition
	.type		__nv_reservedSMEM_tcgen05_partition,@object
	.size		__nv_reservedSMEM_tcgen05_partition,(.L_0 - __nv_reservedSMEM_tcgen05_partition)
__nv_reservedSMEM_tcgen05_partition:
	.zero		32
.L_0:


//--------------------- .nv.global                --------------------------
	.section	.nv.global,"aw",@nobits
.nv.global:
	.type		_ZN40_INTERNAL_9d62926f_4_k_cu_e357da22_233984cute1_E,@object
	.size		_ZN40_INTERNAL_9d62926f_4_k_cu_e357da22_233984cute1_E,(_ZN40_INTERNAL_9d62926f_4_k_cu_e357da22_233984cuda3std3__45__cpo6cbeginE - _ZN40_INTERNAL_9d62926f_4_k_cu_e357da22_233984cute1_E)
_ZN40_INTERNAL_9d62926f_4_k_cu_e357da22_233984cute1_E:
	.zero		1
	.type		_ZN40_INTERNAL_9d62926f_4_k_cu_e357da22_233984cuda3std3__45__cpo6cbeginE,@object
	.size		_ZN40_INTERNAL_9d62926f_4_k_cu_e357da22_233984cuda3std3__45__cpo6cbeginE,(_ZN40_INTERNAL_9d62926f_4_k_cu_e357da22_233984cuda3std3__48in_placeE - _ZN40_INTERNAL_9d62926f_4_k_cu_e357da22_233984cuda3std3__45__cpo6cbeginE)
_ZN40_INTERNAL_9d62926f_4_k_cu_e357da22_233984cuda3std3__45__cpo6cbeginE:
	.zero		1
	.type		_ZN40_INTERNAL_9d62926f_4_k_cu_e357da22_233984cuda3std3__48in_placeE,@object
	.size		_ZN40_INTERNAL_9d62926f_4_k_cu_e357da22_233984cuda3std3__48in_placeE,(_ZN40_INTERNAL_9d62926f_4_k_cu_e357da22_233984cuda3std6ranges3__45__cpo9iter_moveE - _ZN40_INTERNAL_9d62926f_4_k_cu_e357da22_233984cuda3std3__48in_placeE)
_ZN40_INTERNAL_9d62926f_4_k_cu_e357da22_233984cuda3std3__48in_placeE:
	.zero		1
	.type		_ZN40_INTERNAL_9d62926f_4_k_cu_e357da22_233984cuda3std6ranges3__45__cpo9iter_moveE,@object
	.size		_ZN40_INTERNAL_9d62926f_4_k_cu_e357da22_233984cuda3std6ranges3__45__cpo9iter_moveE,(_ZN40_INTERNAL_9d62926f_4_k_cu_e357da22_233984cuda3std3__45__cpo5beginE - _ZN40_INTERNAL_9d62926f_4_k_cu_e357da22_233984cuda3std6ranges3__45__cpo9iter_moveE)
_ZN40_INTERNAL_9d62926f_4_k_cu_e357da22_233984cuda3std6ranges3__45__cpo9iter_moveE:
	.zero		1
	.type		_ZN40_INTERNAL_9d62926f_4_k_cu_e357da22_233984cuda3std3__45__cpo5beginE,@object
	.size		_ZN40_INTERNAL_9d62926f_4_k_cu_e357da22_233984cuda3std3__45__cpo5beginE,(_ZN40_INTERNAL_9d62926f_4_k_cu_e357da22_233984cuda3std3__442_GLOBAL__N__9d62926f_4_k_cu_e357da22_233986ignoreE - _ZN40_INTERNAL_9d62926f_4_k_cu_e357da22_233984cuda3std3__45__cpo5beginE)
_ZN40_INTERNAL_9d62926f_4_k_cu_e357da22_233984cuda3std3__45__cpo5beginE:
	.zero		1
	.type		_ZN40_INTERNAL_9d62926f_4_k_cu_e357da22_233984cuda3std3__442_GLOBAL__N__9d62926f_4_k_cu_e357da22_233986ignoreE,@object
	.size		_ZN40_INTERNAL_9d62926f_4_k_cu_e357da22_233984cuda3std3__442_GLOBAL__N__9d62926f_4_k_cu_e357da22_233986ignoreE,(_ZN40_INTERNAL_9d62926f_4_k_cu_e357da22_233984cute7productE - _ZN40_INTERNAL_9d62926f_4_k_cu_e357da22_233984cuda3std3__442_GLOBAL__N__9d62926f_4_k_cu_e357da22_233986ignoreE)
_ZN40_INTERNAL_9d62926f_4_k_cu_e357da22_233984cuda3std3__442_GLOBAL__N__9d62926f_4_k_cu_e357da22_233986ignoreE:
	.zero		1
	.type		_ZN40_INTERNAL_9d62926f_4_k_cu_e357da22_233984cute7productE,@object
	.size		_ZN40_INTERNAL_9d62926f_4_k_cu_e357da22_233984cute7productE,(_ZN40_INTERNAL_9d62926f_4_k_cu_e357da22_233984cuda3std3__45__cpo3endE - _ZN40_INTERNAL_9d62926f_4_k_cu_e357da22_233984cute7productE)
_ZN40_INTERNAL_9d62926f_4_k_cu_e357da22_233984cute7productE:
	.zero		1
	.type		_ZN40_INTERNAL_9d62926f_4_k_cu_e357da22_233984cuda3std3__45__cpo3endE,@object
	.size		_ZN40_INTERNAL_9d62926f_4_k_cu_e357da22_233984cuda3std3__45__cpo3endE,(_ZN40_INTERNAL_9d62926f_4_k_cu_e357da22_233984cuda3std3__419piecewise_constructE - _ZN40_INTERNAL_9d62926f_4_k_cu_e357da22_233984cuda3std3__45__cpo3endE)
_ZN40_INTERNAL_9d62926f_4_k_cu_e357da22_233984cuda3std3__45__cpo3endE:
	.zero		1
	.type		_ZN40_INTERNAL_9d62926f_4_k_cu_e357da22_233984cuda3std3__419piecewise_constructE,@object
	.size		_ZN40_INTERNAL_9d62926f_4_k_cu_e357da22_233984cuda3std3__419piecewise_constructE,(_ZN40_INTERNAL_9d62926f_4_k_cu_e357da22_233984cuda3std3__45__cpo4cendE - _ZN40_INTERNAL_9d62926f_4_k_cu_e357da22_233984cuda3std3__419piecewise_constructE)
_ZN40_INTERNAL_9d62926f_4_k_cu_e357da22_233984cuda3std3__419piecewise_constructE:
	.zero		1
	.type		_ZN40_INTERNAL_9d62926f_4_k_cu_e357da22_233984cuda3std3__45__cpo4cendE,@object
	.size		_ZN40_INTERNAL_9d62926f_4_k_cu_e357da22_233984cuda3std3__45__cpo4cendE,(_ZN40_INTERNAL_9d62926f_4_k_cu_e357da22_233984cuda3std6ranges3__45__cpo4swapE - _ZN40_INTERNAL_9d62926f_4_k_cu_e357da22_233984cuda3std3__45__cpo4cendE)
_ZN40_INTERNAL_9d62926f_4_k_cu_e357da22_233984cuda3std3__45__cpo4cendE:
	.zero		1
	.type		_ZN40_INTERNAL_9d62926f_4_k_cu_e357da22_233984cuda3std6ranges3__45__cpo4swapE,@object
	.size		_ZN40_INTERNAL_9d62926f_4_k_cu_e357da22_233984cuda3std6ranges3__45__cpo4swapE,(.L_10 - _ZN40_INTERNAL_9d62926f_4_k_cu_e357da22_233984cuda3std6ranges3__45__cpo4swapE)
_ZN40_INTERNAL_9d62926f_4_k_cu_e357da22_233984cuda3std6ranges3__45__cpo4swapE:
	.zero		1
.L_10:


//--------------------- .nv.constant0._ZN7cutlass13device_kernelINS_4gemm6kernel13GemmUniversalIN4cute5tupleIJiiiiEEENS1_10collective13CollectiveMmaINS1_35MainloopSm100TmaUmmaWarpSpecializedILi3ELi2ELi4ENS5_IJNS4_1CILi1EEESB_SB_EEEEENS5_IJNSA_ILi64EEESE_NSA_ILi128EEEEEENS_10tfloat32_tENS5_IJlSB_lEEESH_SI_NS4_8TiledMMAINS4_8MMA_AtomIJNS4_17SM100_MMA_TF32_SSISH_SH_fLi64ELi64ELNS4_4UMMA5MajorE0ELSN_0ELNSM_7ScaleInE0ELSO_0EEEEEENS4_6LayoutISC_NS5_IJNSA_ILi0EEESS_SS_EEEEENS5_IJNS4_10UnderscoreESV_SV_EEEEENS4_13SM90_TMA_LOADENS4_14ComposedLayoutINS4_7SwizzleILi3ELi4ELi3EEENS4_18smem_ptr_flag_bitsILi32EEENSR_INS5_IJNSA_ILi8EEENSA_ILi32EEEEEENS5_IJS15_SB_EEEEEEEvNS4_8identityESY_S19_vS1A_EENS_8epilogue10collective18CollectiveEpilogueINS1C_23Sm100TmaWarpSpecializedILi3ELi2ELi16ELb1ELb0EEEJSG_NS5_IJNSR_ISE_SB_EENSR_IS15_SB_EEEEESH_SI_SH_SI_NS1C_6fusion15FusionCallbacksIS1G_NS1K_17LinearCombinationISH_fSH_fLNS_15FloatRoundStyleE2EEESG_S1J_JEEENS4_5SM1004TMEM4LOAD26SM100_TMEM_LOAD_16dp128b8xESY_S19_NS4_17SM75_U32x4_LDSM_NENS4_14SM90_TMA_STOREES19_NS4_17SM90_U32x4_STSM_NENS4_39AutoVectorizingCopyWithAssumedAlignmentILi128EEEEEEvvEEEEvNT_6ParamsE --------------------------
	.section	.nv.constant0._ZN7cutlass13device_kernelINS_4gemm6kernel13GemmUniversalIN4cute5tupleIJiiiiEEENS1_10collective13CollectiveMmaINS1_35MainloopSm100TmaUmmaWarpSpecializedILi3ELi2ELi4ENS5_IJNS4_1CILi1EEESB_SB_EEEEENS5_IJNSA_ILi64EEESE_NSA_ILi128EEEEEENS_10tfloat32_tENS5_IJlSB_lEEESH_SI_NS4_8TiledMMAINS4_8MMA_AtomIJNS4_17SM100_MMA_TF32_SSISH_SH_fLi64ELi64ELNS4_4UMMA5MajorE0ELSN_0ELNSM_7ScaleInE0ELSO_0EEEEEENS4_6LayoutISC_NS5_IJNSA_ILi0EEESS_SS_EEEEENS5_IJNS4_10UnderscoreESV_SV_EEEEENS4_13SM90_TMA_LOADENS4_14ComposedLayoutINS4_7SwizzleILi3ELi4ELi3EEENS4_18smem_ptr_flag_bitsILi32EEENSR_INS5_IJNSA_ILi8EEENSA_ILi32EEEEEENS5_IJS15_SB_EEEEEEEvNS4_8identityESY_S19_vS1A_EENS_8epilogue10collective18CollectiveEpilogueINS1C_23Sm100TmaWarpSpecializedILi3ELi2ELi16ELb1ELb0EEEJSG_NS5_IJNSR_ISE_SB_EENSR_IS15_SB_EEEEESH_SI_SH_SI_NS1C_6fusion15FusionCallbacksIS1G_NS1K_17LinearCombinationISH_fSH_fLNS_15FloatRoundStyleE2EEESG_S1J_JEEENS4_5SM1004TMEM4LOAD26SM100_TMEM_LOAD_16dp128b8xESY_S19_NS4_17SM75_U32x4_LDSM_NENS4_14SM90_TMA_STOREES19_NS4_17SM90_U32x4_STSM_NENS4_39AutoVectorizingCopyWithAssumedAlignmentILi128EEEEEEvvEEEEvNT_6ParamsE,"a",@progbits
	.sectionflags	@""
	.align	4
.nv.constant0._ZN7cutlass13device_kernelINS_4gemm6kernel13GemmUniversalIN4cute5tupleIJiiiiEEENS1_10collective13CollectiveMmaINS1_35MainloopSm100TmaUmmaWarpSpecializedILi3ELi2ELi4ENS5_IJNS4_1CILi1EEESB_SB_EEEEENS5_IJNSA_ILi64EEESE_NSA_ILi128EEEEEENS_10tfloat32_tENS5_IJlSB_lEEESH_SI_NS4_8TiledMMAINS4_8MMA_AtomIJNS4_17SM100_MMA_TF32_SSISH_SH_fLi64ELi64ELNS4_4UMMA5MajorE0ELSN_0ELNSM_7ScaleInE0ELSO_0EEEEEENS4_6LayoutISC_NS5_IJNSA_ILi0EEESS_SS_EEEEENS5_IJNS4_10UnderscoreESV_SV_EEEEENS4_13SM90_TMA_LOADENS4_14ComposedLayoutINS4_7SwizzleILi3ELi4ELi3EEENS4_18smem_ptr_flag_bitsILi32EEENSR_INS5_IJNSA_ILi8EEENSA_ILi32EEEEEENS5_IJS15_SB_EEEEEEEvNS4_8identityESY_S19_vS1A_EENS_8epilogue10collective18CollectiveEpilogueINS1C_23Sm100TmaWarpSpecializedILi3ELi2ELi16ELb1ELb0EEEJSG_NS5_IJNSR_ISE_SB_EENSR_IS15_SB_EEEEESH_SI_SH_SI_NS1C_6fusion15FusionCallbacksIS1G_NS1K_17LinearCombinationISH_fSH_fLNS_15FloatRoundStyleE2EEESG_S1J_JEEENS4_5SM1004TMEM4LOAD26SM100_TMEM_LOAD_16dp128b8xESY_S19_NS4_17SM75_U32x4_LDSM_NENS4_14SM90_TMA_STOREES19_NS4_17SM90_U32x4_STSM_NENS4_39AutoVectorizingCopyWithAssumedAlignmentILi128EEEEEEvvEEEEvNT_6ParamsE:
	.zero		2944


//--------------------- SYMBOLS --------------------------

	.type		.nv.reservedSmem.offset0,@object
	.size		.nv.reservedSmem.offset0,0x4
	.type		.nv.reservedSmem.cap,@object
	.size		.nv.reservedSmem.cap,0x4
	.type		__assertfail,@function
